//
// Generated by NVIDIA NVVM Compiler
//
// Compiler Build ID: CL-36424714
// Cuda compilation tools, release 13.0, V13.0.88
// Based on NVVM 20.0.0
//

.version 9.0
.target sm_100
.address_size 64

	// .globl	_Z17colreduct1_256x32PfS_iii
// _ZZ18colreduct2_32x8x64PfS_iiiE5sdata has been demoted
// _ZZ14colreduct_discPfS_iiE3shm has been demoted

.visible .entry _Z17colreduct1_256x32PfS_iii(
	.param .u64 .ptr .align 1 _Z17colreduct1_256x32PfS_iii_param_0,
	.param .u64 .ptr .align 1 _Z17colreduct1_256x32PfS_iii_param_1,
	.param .u32 _Z17colreduct1_256x32PfS_iii_param_2,
	.param .u32 _Z17colreduct1_256x32PfS_iii_param_3,
	.param .u32 _Z17colreduct1_256x32PfS_iii_param_4
)
{
	.reg .pred 	%p<39>;
	.reg .b32 	%r<101>;
	.reg .b32 	%f<142>;
	.reg .b64 	%rd<65>;

	ld.param.u64 	%rd3, [_Z17colreduct1_256x32PfS_iii_param_0];
	ld.param.u64 	%rd2, [_Z17colreduct1_256x32PfS_iii_param_1];
	ld.param.u32 	%r52, [_Z17colreduct1_256x32PfS_iii_param_2];
	ld.param.u32 	%r53, [_Z17colreduct1_256x32PfS_iii_param_3];
	ld.param.u32 	%r54, [_Z17colreduct1_256x32PfS_iii_param_4];
	cvta.to.global.u64 	%rd1, %rd3;
	mov.u32 	%r55, %ctaid.x;
	mov.u32 	%r56, %ntid.x;
	add.s32 	%r57, %r56, %r53;
	add.s32 	%r58, %r57, -1;
	div.u32 	%r59, %r58, %r56;
	div.u32 	%r1, %r55, %r59;
	mul.lo.s32 	%r60, %r1, %r59;
	sub.s32 	%r61, %r55, %r60;
	mov.u32 	%r62, %tid.x;
	mad.lo.s32 	%r2, %r61, %r56, %r62;
	setp.lt.s32 	%p1, %r54, 1;
	mov.f32 	%f105, 0f00000000;
	@%p1 bra 	$L__BB0_71;
	mul.lo.s32 	%r3, %r1, %r54;
	and.b32  	%r4, %r54, 15;
	setp.lt.u32 	%p2, %r54, 16;
	mov.f32 	%f105, 0f00000000;
	mov.b32 	%r97, 0;
	@%p2 bra 	$L__BB0_36;
	and.b32  	%r97, %r54, 2147483632;
	neg.s32 	%r94, %r97;
	mov.f32 	%f105, 0f00000000;
	mov.b32 	%r95, 0;
$L__BB0_3:
	.pragma "nounroll";
	add.s32 	%r9, %r95, %r3;
	setp.ge.s32 	%p3, %r9, %r52;
	@%p3 bra 	$L__BB0_5;
	mad.lo.s32 	%r65, %r9, %r53, %r2;
	mul.wide.s32 	%rd4, %r65, 4;
	add.s64 	%rd5, %rd1, %rd4;
	ld.global.f32 	%f72, [%rd5];
	add.f32 	%f105, %f105, %f72;
$L__BB0_5:
	add.s32 	%r10, %r9, 1;
	setp.ge.s32 	%p4, %r10, %r52;
	@%p4 bra 	$L__BB0_7;
	mad.lo.s32 	%r66, %r10, %r53, %r2;
	mul.wide.s32 	%rd6, %r66, 4;
	add.s64 	%rd7, %rd1, %rd6;
	ld.global.f32 	%f73, [%rd7];
	add.f32 	%f105, %f105, %f73;
$L__BB0_7:
	add.s32 	%r11, %r9, 2;
	setp.ge.s32 	%p5, %r11, %r52;
	@%p5 bra 	$L__BB0_9;
	mad.lo.s32 	%r67, %r11, %r53, %r2;
	mul.wide.s32 	%rd8, %r67, 4;
	add.s64 	%rd9, %rd1, %rd8;
	ld.global.f32 	%f74, [%rd9];
	add.f32 	%f105, %f105, %f74;
$L__BB0_9:
	add.s32 	%r12, %r9, 3;
	setp.ge.s32 	%p6, %r12, %r52;
	@%p6 bra 	$L__BB0_11;
	mad.lo.s32 	%r68, %r12, %r53, %r2;
	mul.wide.s32 	%rd10, %r68, 4;
	add.s64 	%rd11, %rd1, %rd10;
	ld.global.f32 	%f75, [%rd11];
	add.f32 	%f105, %f105, %f75;
$L__BB0_11:
	add.s32 	%r13, %r9, 4;
	setp.ge.s32 	%p7, %r13, %r52;
	@%p7 bra 	$L__BB0_13;
	mad.lo.s32 	%r69, %r13, %r53, %r2;
	mul.wide.s32 	%rd12, %r69, 4;
	add.s64 	%rd13, %rd1, %rd12;
	ld.global.f32 	%f76, [%rd13];
	add.f32 	%f105, %f105, %f76;
$L__BB0_13:
	add.s32 	%r14, %r9, 5;
	setp.ge.s32 	%p8, %r14, %r52;
	@%p8 bra 	$L__BB0_15;
	mad.lo.s32 	%r70, %r14, %r53, %r2;
	mul.wide.s32 	%rd14, %r70, 4;
	add.s64 	%rd15, %rd1, %rd14;
	ld.global.f32 	%f77, [%rd15];
	add.f32 	%f105, %f105, %f77;
$L__BB0_15:
	add.s32 	%r15, %r9, 6;
	setp.ge.s32 	%p9, %r15, %r52;
	@%p9 bra 	$L__BB0_17;
	mad.lo.s32 	%r71, %r15, %r53, %r2;
	mul.wide.s32 	%rd16, %r71, 4;
	add.s64 	%rd17, %rd1, %rd16;
	ld.global.f32 	%f78, [%rd17];
	add.f32 	%f105, %f105, %f78;
$L__BB0_17:
	add.s32 	%r16, %r9, 7;
	setp.ge.s32 	%p10, %r16, %r52;
	@%p10 bra 	$L__BB0_19;
	mad.lo.s32 	%r72, %r16, %r53, %r2;
	mul.wide.s32 	%rd18, %r72, 4;
	add.s64 	%rd19, %rd1, %rd18;
	ld.global.f32 	%f79, [%rd19];
	add.f32 	%f105, %f105, %f79;
$L__BB0_19:
	add.s32 	%r17, %r9, 8;
	setp.ge.s32 	%p11, %r17, %r52;
	@%p11 bra 	$L__BB0_21;
	mad.lo.s32 	%r73, %r17, %r53, %r2;
	mul.wide.s32 	%rd20, %r73, 4;
	add.s64 	%rd21, %rd1, %rd20;
	ld.global.f32 	%f80, [%rd21];
	add.f32 	%f105, %f105, %f80;
$L__BB0_21:
	add.s32 	%r18, %r9, 9;
	setp.ge.s32 	%p12, %r18, %r52;
	@%p12 bra 	$L__BB0_23;
	mad.lo.s32 	%r74, %r18, %r53, %r2;
	mul.wide.s32 	%rd22, %r74, 4;
	add.s64 	%rd23, %rd1, %rd22;
	ld.global.f32 	%f81, [%rd23];
	add.f32 	%f105, %f105, %f81;
$L__BB0_23:
	add.s32 	%r19, %r9, 10;
	setp.ge.s32 	%p13, %r19, %r52;
	@%p13 bra 	$L__BB0_25;
	mad.lo.s32 	%r75, %r19, %r53, %r2;
	mul.wide.s32 	%rd24, %r75, 4;
	add.s64 	%rd25, %rd1, %rd24;
	ld.global.f32 	%f82, [%rd25];
	add.f32 	%f105, %f105, %f82;
$L__BB0_25:
	add.s32 	%r20, %r9, 11;
	setp.ge.s32 	%p14, %r20, %r52;
	@%p14 bra 	$L__BB0_27;
	mad.lo.s32 	%r76, %r20, %r53, %r2;
	mul.wide.s32 	%rd26, %r76, 4;
	add.s64 	%rd27, %rd1, %rd26;
	ld.global.f32 	%f83, [%rd27];
	add.f32 	%f105, %f105, %f83;
$L__BB0_27:
	add.s32 	%r21, %r9, 12;
	setp.ge.s32 	%p15, %r21, %r52;
	@%p15 bra 	$L__BB0_29;
	mad.lo.s32 	%r77, %r21, %r53, %r2;
	mul.wide.s32 	%rd28, %r77, 4;
	add.s64 	%rd29, %rd1, %rd28;
	ld.global.f32 	%f84, [%rd29];
	add.f32 	%f105, %f105, %f84;
$L__BB0_29:
	add.s32 	%r22, %r9, 13;
	setp.ge.s32 	%p16, %r22, %r52;
	@%p16 bra 	$L__BB0_31;
	mad.lo.s32 	%r78, %r22, %r53, %r2;
	mul.wide.s32 	%rd30, %r78, 4;
	add.s64 	%rd31, %rd1, %rd30;
	ld.global.f32 	%f85, [%rd31];
	add.f32 	%f105, %f105, %f85;
$L__BB0_31:
	add.s32 	%r23, %r9, 14;
	setp.ge.s32 	%p17, %r23, %r52;
	@%p17 bra 	$L__BB0_33;
	mad.lo.s32 	%r79, %r23, %r53, %r2;
	mul.wide.s32 	%rd32, %r79, 4;
	add.s64 	%rd33, %rd1, %rd32;
	ld.global.f32 	%f86, [%rd33];
	add.f32 	%f105, %f105, %f86;
$L__BB0_33:
	add.s32 	%r24, %r9, 15;
	setp.ge.s32 	%p18, %r24, %r52;
	@%p18 bra 	$L__BB0_35;
	mad.lo.s32 	%r80, %r24, %r53, %r2;
	mul.wide.s32 	%rd34, %r80, 4;
	add.s64 	%rd35, %rd1, %rd34;
	ld.global.f32 	%f87, [%rd35];
	add.f32 	%f105, %f105, %f87;
$L__BB0_35:
	add.s32 	%r95, %r95, 16;
	add.s32 	%r94, %r94, 16;
	setp.ne.s32 	%p19, %r94, 0;
	@%p19 bra 	$L__BB0_3;
$L__BB0_36:
	setp.eq.s32 	%p20, %r4, 0;
	@%p20 bra 	$L__BB0_71;
	and.b32  	%r28, %r54, 7;
	setp.lt.u32 	%p21, %r4, 8;
	@%p21 bra 	$L__BB0_55;
	add.s32 	%r29, %r97, %r3;
	setp.ge.s32 	%p22, %r29, %r52;
	@%p22 bra 	$L__BB0_40;
	mad.lo.s32 	%r81, %r29, %r53, %r2;
	mul.wide.s32 	%rd36, %r81, 4;
	add.s64 	%rd37, %rd1, %rd36;
	ld.global.f32 	%f89, [%rd37];
	add.f32 	%f105, %f105, %f89;
$L__BB0_40:
	add.s32 	%r30, %r29, 1;
	setp.ge.s32 	%p23, %r30, %r52;
	@%p23 bra 	$L__BB0_42;
	mad.lo.s32 	%r82, %r30, %r53, %r2;
	mul.wide.s32 	%rd38, %r82, 4;
	add.s64 	%rd39, %rd1, %rd38;
	ld.global.f32 	%f90, [%rd39];
	add.f32 	%f105, %f105, %f90;
$L__BB0_42:
	add.s32 	%r31, %r29, 2;
	setp.ge.s32 	%p24, %r31, %r52;
	@%p24 bra 	$L__BB0_44;
	mad.lo.s32 	%r83, %r31, %r53, %r2;
	mul.wide.s32 	%rd40, %r83, 4;
	add.s64 	%rd41, %rd1, %rd40;
	ld.global.f32 	%f91, [%rd41];
	add.f32 	%f105, %f105, %f91;
$L__BB0_44:
	add.s32 	%r32, %r29, 3;
	setp.ge.s32 	%p25, %r32, %r52;
	@%p25 bra 	$L__BB0_46;
	mad.lo.s32 	%r84, %r32, %r53, %r2;
	mul.wide.s32 	%rd42, %r84, 4;
	add.s64 	%rd43, %rd1, %rd42;
	ld.global.f32 	%f92, [%rd43];
	add.f32 	%f105, %f105, %f92;
$L__BB0_46:
	add.s32 	%r33, %r29, 4;
	setp.ge.s32 	%p26, %r33, %r52;
	@%p26 bra 	$L__BB0_48;
	mad.lo.s32 	%r85, %r33, %r53, %r2;
	mul.wide.s32 	%rd44, %r85, 4;
	add.s64 	%rd45, %rd1, %rd44;
	ld.global.f32 	%f93, [%rd45];
	add.f32 	%f105, %f105, %f93;
$L__BB0_48:
	add.s32 	%r34, %r29, 5;
	setp.ge.s32 	%p27, %r34, %r52;
	@%p27 bra 	$L__BB0_50;
	mad.lo.s32 	%r86, %r34, %r53, %r2;
	mul.wide.s32 	%rd46, %r86, 4;
	add.s64 	%rd47, %rd1, %rd46;
	ld.global.f32 	%f94, [%rd47];
	add.f32 	%f105, %f105, %f94;
$L__BB0_50:
	add.s32 	%r35, %r29, 6;
	setp.ge.s32 	%p28, %r35, %r52;
	@%p28 bra 	$L__BB0_52;
	mad.lo.s32 	%r87, %r35, %r53, %r2;
	mul.wide.s32 	%rd48, %r87, 4;
	add.s64 	%rd49, %rd1, %rd48;
	ld.global.f32 	%f95, [%rd49];
	add.f32 	%f105, %f105, %f95;
$L__BB0_52:
	add.s32 	%r36, %r29, 7;
	setp.ge.s32 	%p29, %r36, %r52;
	@%p29 bra 	$L__BB0_54;
	mad.lo.s32 	%r88, %r36, %r53, %r2;
	mul.wide.s32 	%rd50, %r88, 4;
	add.s64 	%rd51, %rd1, %rd50;
	ld.global.f32 	%f96, [%rd51];
	add.f32 	%f105, %f105, %f96;
$L__BB0_54:
	add.s32 	%r97, %r97, 8;
$L__BB0_55:
	setp.eq.s32 	%p30, %r28, 0;
	@%p30 bra 	$L__BB0_71;
	and.b32  	%r39, %r54, 3;
	setp.lt.u32 	%p31, %r28, 4;
	@%p31 bra 	$L__BB0_66;
	add.s32 	%r40, %r97, %r3;
	setp.ge.s32 	%p32, %r40, %r52;
	@%p32 bra 	$L__BB0_59;
	mad.lo.s32 	%r89, %r40, %r53, %r2;
	mul.wide.s32 	%rd52, %r89, 4;
	add.s64 	%rd53, %rd1, %rd52;
	ld.global.f32 	%f98, [%rd53];
	add.f32 	%f105, %f105, %f98;
$L__BB0_59:
	add.s32 	%r41, %r40, 1;
	setp.ge.s32 	%p33, %r41, %r52;
	@%p33 bra 	$L__BB0_61;
	mad.lo.s32 	%r90, %r41, %r53, %r2;
	mul.wide.s32 	%rd54, %r90, 4;
	add.s64 	%rd55, %rd1, %rd54;
	ld.global.f32 	%f99, [%rd55];
	add.f32 	%f105, %f105, %f99;
$L__BB0_61:
	add.s32 	%r42, %r40, 2;
	setp.ge.s32 	%p34, %r42, %r52;
	@%p34 bra 	$L__BB0_63;
	mad.lo.s32 	%r91, %r42, %r53, %r2;
	mul.wide.s32 	%rd56, %r91, 4;
	add.s64 	%rd57, %rd1, %rd56;
	ld.global.f32 	%f100, [%rd57];
	add.f32 	%f105, %f105, %f100;
$L__BB0_63:
	add.s32 	%r43, %r40, 3;
	setp.ge.s32 	%p35, %r43, %r52;
	@%p35 bra 	$L__BB0_65;
	mad.lo.s32 	%r92, %r43, %r53, %r2;
	mul.wide.s32 	%rd58, %r92, 4;
	add.s64 	%rd59, %rd1, %rd58;
	ld.global.f32 	%f101, [%rd59];
	add.f32 	%f105, %f105, %f101;
$L__BB0_65:
	add.s32 	%r97, %r97, 4;
$L__BB0_66:
	setp.eq.s32 	%p36, %r39, 0;
	@%p36 bra 	$L__BB0_71;
	neg.s32 	%r99, %r39;
$L__BB0_68:
	.pragma "nounroll";
	add.s32 	%r49, %r97, %r3;
	setp.ge.s32 	%p37, %r49, %r52;
	@%p37 bra 	$L__BB0_70;
	mad.lo.s32 	%r93, %r49, %r53, %r2;
	mul.wide.s32 	%rd60, %r93, 4;
	add.s64 	%rd61, %rd1, %rd60;
	ld.global.f32 	%f102, [%rd61];
	add.f32 	%f105, %f105, %f102;
$L__BB0_70:
	add.s32 	%r97, %r97, 1;
	add.s32 	%r99, %r99, 1;
	setp.ne.s32 	%p38, %r99, 0;
	@%p38 bra 	$L__BB0_68;
$L__BB0_71:
	cvta.to.global.u64 	%rd62, %rd2;
	mul.wide.s32 	%rd63, %r2, 4;
	add.s64 	%rd64, %rd62, %rd63;
	atom.global.add.f32 	%f103, [%rd64], %f105;
	ret;

}
	// .globl	_Z17colreduct1_512x32PfS_iii
.visible .entry _Z17colreduct1_512x32PfS_iii(
	.param .u64 .ptr .align 1 _Z17colreduct1_512x32PfS_iii_param_0,
	.param .u64 .ptr .align 1 _Z17colreduct1_512x32PfS_iii_param_1,
	.param .u32 _Z17colreduct1_512x32PfS_iii_param_2,
	.param .u32 _Z17colreduct1_512x32PfS_iii_param_3,
	.param .u32 _Z17colreduct1_512x32PfS_iii_param_4
)
{
	.reg .pred 	%p<39>;
	.reg .b32 	%r<101>;
	.reg .b32 	%f<142>;
	.reg .b64 	%rd<65>;

	ld.param.u64 	%rd3, [_Z17colreduct1_512x32PfS_iii_param_0];
	ld.param.u64 	%rd2, [_Z17colreduct1_512x32PfS_iii_param_1];
	ld.param.u32 	%r52, [_Z17colreduct1_512x32PfS_iii_param_2];
	ld.param.u32 	%r53, [_Z17colreduct1_512x32PfS_iii_param_3];
	ld.param.u32 	%r54, [_Z17colreduct1_512x32PfS_iii_param_4];
	cvta.to.global.u64 	%rd1, %rd3;
	mov.u32 	%r55, %ctaid.x;
	mov.u32 	%r56, %ntid.x;
	add.s32 	%r57, %r56, %r53;
	add.s32 	%r58, %r57, -1;
	div.u32 	%r59, %r58, %r56;
	div.u32 	%r1, %r55, %r59;
	mul.lo.s32 	%r60, %r1, %r59;
	sub.s32 	%r61, %r55, %r60;
	mov.u32 	%r62, %tid.x;
	mad.lo.s32 	%r2, %r61, %r56, %r62;
	setp.lt.s32 	%p1, %r54, 1;
	mov.f32 	%f105, 0f00000000;
	@%p1 bra 	$L__BB1_71;
	mul.lo.s32 	%r3, %r1, %r54;
	and.b32  	%r4, %r54, 15;
	setp.lt.u32 	%p2, %r54, 16;
	mov.f32 	%f105, 0f00000000;
	mov.b32 	%r97, 0;
	@%p2 bra 	$L__BB1_36;
	and.b32  	%r97, %r54, 2147483632;
	neg.s32 	%r94, %r97;
	mov.f32 	%f105, 0f00000000;
	mov.b32 	%r95, 0;
$L__BB1_3:
	.pragma "nounroll";
	add.s32 	%r9, %r95, %r3;
	setp.ge.s32 	%p3, %r9, %r52;
	@%p3 bra 	$L__BB1_5;
	mad.lo.s32 	%r65, %r9, %r53, %r2;
	mul.wide.s32 	%rd4, %r65, 4;
	add.s64 	%rd5, %rd1, %rd4;
	ld.global.f32 	%f72, [%rd5];
	add.f32 	%f105, %f105, %f72;
$L__BB1_5:
	add.s32 	%r10, %r9, 1;
	setp.ge.s32 	%p4, %r10, %r52;
	@%p4 bra 	$L__BB1_7;
	mad.lo.s32 	%r66, %r10, %r53, %r2;
	mul.wide.s32 	%rd6, %r66, 4;
	add.s64 	%rd7, %rd1, %rd6;
	ld.global.f32 	%f73, [%rd7];
	add.f32 	%f105, %f105, %f73;
$L__BB1_7:
	add.s32 	%r11, %r9, 2;
	setp.ge.s32 	%p5, %r11, %r52;
	@%p5 bra 	$L__BB1_9;
	mad.lo.s32 	%r67, %r11, %r53, %r2;
	mul.wide.s32 	%rd8, %r67, 4;
	add.s64 	%rd9, %rd1, %rd8;
	ld.global.f32 	%f74, [%rd9];
	add.f32 	%f105, %f105, %f74;
$L__BB1_9:
	add.s32 	%r12, %r9, 3;
	setp.ge.s32 	%p6, %r12, %r52;
	@%p6 bra 	$L__BB1_11;
	mad.lo.s32 	%r68, %r12, %r53, %r2;
	mul.wide.s32 	%rd10, %r68, 4;
	add.s64 	%rd11, %rd1, %rd10;
	ld.global.f32 	%f75, [%rd11];
	add.f32 	%f105, %f105, %f75;
$L__BB1_11:
	add.s32 	%r13, %r9, 4;
	setp.ge.s32 	%p7, %r13, %r52;
	@%p7 bra 	$L__BB1_13;
	mad.lo.s32 	%r69, %r13, %r53, %r2;
	mul.wide.s32 	%rd12, %r69, 4;
	add.s64 	%rd13, %rd1, %rd12;
	ld.global.f32 	%f76, [%rd13];
	add.f32 	%f105, %f105, %f76;
$L__BB1_13:
	add.s32 	%r14, %r9, 5;
	setp.ge.s32 	%p8, %r14, %r52;
	@%p8 bra 	$L__BB1_15;
	mad.lo.s32 	%r70, %r14, %r53, %r2;
	mul.wide.s32 	%rd14, %r70, 4;
	add.s64 	%rd15, %rd1, %rd14;
	ld.global.f32 	%f77, [%rd15];
	add.f32 	%f105, %f105, %f77;
$L__BB1_15:
	add.s32 	%r15, %r9, 6;
	setp.ge.s32 	%p9, %r15, %r52;
	@%p9 bra 	$L__BB1_17;
	mad.lo.s32 	%r71, %r15, %r53, %r2;
	mul.wide.s32 	%rd16, %r71, 4;
	add.s64 	%rd17, %rd1, %rd16;
	ld.global.f32 	%f78, [%rd17];
	add.f32 	%f105, %f105, %f78;
$L__BB1_17:
	add.s32 	%r16, %r9, 7;
	setp.ge.s32 	%p10, %r16, %r52;
	@%p10 bra 	$L__BB1_19;
	mad.lo.s32 	%r72, %r16, %r53, %r2;
	mul.wide.s32 	%rd18, %r72, 4;
	add.s64 	%rd19, %rd1, %rd18;
	ld.global.f32 	%f79, [%rd19];
	add.f32 	%f105, %f105, %f79;
$L__BB1_19:
	add.s32 	%r17, %r9, 8;
	setp.ge.s32 	%p11, %r17, %r52;
	@%p11 bra 	$L__BB1_21;
	mad.lo.s32 	%r73, %r17, %r53, %r2;
	mul.wide.s32 	%rd20, %r73, 4;
	add.s64 	%rd21, %rd1, %rd20;
	ld.global.f32 	%f80, [%rd21];
	add.f32 	%f105, %f105, %f80;
$L__BB1_21:
	add.s32 	%r18, %r9, 9;
	setp.ge.s32 	%p12, %r18, %r52;
	@%p12 bra 	$L__BB1_23;
	mad.lo.s32 	%r74, %r18, %r53, %r2;
	mul.wide.s32 	%rd22, %r74, 4;
	add.s64 	%rd23, %rd1, %rd22;
	ld.global.f32 	%f81, [%rd23];
	add.f32 	%f105, %f105, %f81;
$L__BB1_23:
	add.s32 	%r19, %r9, 10;
	setp.ge.s32 	%p13, %r19, %r52;
	@%p13 bra 	$L__BB1_25;
	mad.lo.s32 	%r75, %r19, %r53, %r2;
	mul.wide.s32 	%rd24, %r75, 4;
	add.s64 	%rd25, %rd1, %rd24;
	ld.global.f32 	%f82, [%rd25];
	add.f32 	%f105, %f105, %f82;
$L__BB1_25:
	add.s32 	%r20, %r9, 11;
	setp.ge.s32 	%p14, %r20, %r52;
	@%p14 bra 	$L__BB1_27;
	mad.lo.s32 	%r76, %r20, %r53, %r2;
	mul.wide.s32 	%rd26, %r76, 4;
	add.s64 	%rd27, %rd1, %rd26;
	ld.global.f32 	%f83, [%rd27];
	add.f32 	%f105, %f105, %f83;
$L__BB1_27:
	add.s32 	%r21, %r9, 12;
	setp.ge.s32 	%p15, %r21, %r52;
	@%p15 bra 	$L__BB1_29;
	mad.lo.s32 	%r77, %r21, %r53, %r2;
	mul.wide.s32 	%rd28, %r77, 4;
	add.s64 	%rd29, %rd1, %rd28;
	ld.global.f32 	%f84, [%rd29];
	add.f32 	%f105, %f105, %f84;
$L__BB1_29:
	add.s32 	%r22, %r9, 13;
	setp.ge.s32 	%p16, %r22, %r52;
	@%p16 bra 	$L__BB1_31;
	mad.lo.s32 	%r78, %r22, %r53, %r2;
	mul.wide.s32 	%rd30, %r78, 4;
	add.s64 	%rd31, %rd1, %rd30;
	ld.global.f32 	%f85, [%rd31];
	add.f32 	%f105, %f105, %f85;
$L__BB1_31:
	add.s32 	%r23, %r9, 14;
	setp.ge.s32 	%p17, %r23, %r52;
	@%p17 bra 	$L__BB1_33;
	mad.lo.s32 	%r79, %r23, %r53, %r2;
	mul.wide.s32 	%rd32, %r79, 4;
	add.s64 	%rd33, %rd1, %rd32;
	ld.global.f32 	%f86, [%rd33];
	add.f32 	%f105, %f105, %f86;
$L__BB1_33:
	add.s32 	%r24, %r9, 15;
	setp.ge.s32 	%p18, %r24, %r52;
	@%p18 bra 	$L__BB1_35;
	mad.lo.s32 	%r80, %r24, %r53, %r2;
	mul.wide.s32 	%rd34, %r80, 4;
	add.s64 	%rd35, %rd1, %rd34;
	ld.global.f32 	%f87, [%rd35];
	add.f32 	%f105, %f105, %f87;
$L__BB1_35:
	add.s32 	%r95, %r95, 16;
	add.s32 	%r94, %r94, 16;
	setp.ne.s32 	%p19, %r94, 0;
	@%p19 bra 	$L__BB1_3;
$L__BB1_36:
	setp.eq.s32 	%p20, %r4, 0;
	@%p20 bra 	$L__BB1_71;
	and.b32  	%r28, %r54, 7;
	setp.lt.u32 	%p21, %r4, 8;
	@%p21 bra 	$L__BB1_55;
	add.s32 	%r29, %r97, %r3;
	setp.ge.s32 	%p22, %r29, %r52;
	@%p22 bra 	$L__BB1_40;
	mad.lo.s32 	%r81, %r29, %r53, %r2;
	mul.wide.s32 	%rd36, %r81, 4;
	add.s64 	%rd37, %rd1, %rd36;
	ld.global.f32 	%f89, [%rd37];
	add.f32 	%f105, %f105, %f89;
$L__BB1_40:
	add.s32 	%r30, %r29, 1;
	setp.ge.s32 	%p23, %r30, %r52;
	@%p23 bra 	$L__BB1_42;
	mad.lo.s32 	%r82, %r30, %r53, %r2;
	mul.wide.s32 	%rd38, %r82, 4;
	add.s64 	%rd39, %rd1, %rd38;
	ld.global.f32 	%f90, [%rd39];
	add.f32 	%f105, %f105, %f90;
$L__BB1_42:
	add.s32 	%r31, %r29, 2;
	setp.ge.s32 	%p24, %r31, %r52;
	@%p24 bra 	$L__BB1_44;
	mad.lo.s32 	%r83, %r31, %r53, %r2;
	mul.wide.s32 	%rd40, %r83, 4;
	add.s64 	%rd41, %rd1, %rd40;
	ld.global.f32 	%f91, [%rd41];
	add.f32 	%f105, %f105, %f91;
$L__BB1_44:
	add.s32 	%r32, %r29, 3;
	setp.ge.s32 	%p25, %r32, %r52;
	@%p25 bra 	$L__BB1_46;
	mad.lo.s32 	%r84, %r32, %r53, %r2;
	mul.wide.s32 	%rd42, %r84, 4;
	add.s64 	%rd43, %rd1, %rd42;
	ld.global.f32 	%f92, [%rd43];
	add.f32 	%f105, %f105, %f92;
$L__BB1_46:
	add.s32 	%r33, %r29, 4;
	setp.ge.s32 	%p26, %r33, %r52;
	@%p26 bra 	$L__BB1_48;
	mad.lo.s32 	%r85, %r33, %r53, %r2;
	mul.wide.s32 	%rd44, %r85, 4;
	add.s64 	%rd45, %rd1, %rd44;
	ld.global.f32 	%f93, [%rd45];
	add.f32 	%f105, %f105, %f93;
$L__BB1_48:
	add.s32 	%r34, %r29, 5;
	setp.ge.s32 	%p27, %r34, %r52;
	@%p27 bra 	$L__BB1_50;
	mad.lo.s32 	%r86, %r34, %r53, %r2;
	mul.wide.s32 	%rd46, %r86, 4;
	add.s64 	%rd47, %rd1, %rd46;
	ld.global.f32 	%f94, [%rd47];
	add.f32 	%f105, %f105, %f94;
$L__BB1_50:
	add.s32 	%r35, %r29, 6;
	setp.ge.s32 	%p28, %r35, %r52;
	@%p28 bra 	$L__BB1_52;
	mad.lo.s32 	%r87, %r35, %r53, %r2;
	mul.wide.s32 	%rd48, %r87, 4;
	add.s64 	%rd49, %rd1, %rd48;
	ld.global.f32 	%f95, [%rd49];
	add.f32 	%f105, %f105, %f95;
$L__BB1_52:
	add.s32 	%r36, %r29, 7;
	setp.ge.s32 	%p29, %r36, %r52;
	@%p29 bra 	$L__BB1_54;
	mad.lo.s32 	%r88, %r36, %r53, %r2;
	mul.wide.s32 	%rd50, %r88, 4;
	add.s64 	%rd51, %rd1, %rd50;
	ld.global.f32 	%f96, [%rd51];
	add.f32 	%f105, %f105, %f96;
$L__BB1_54:
	add.s32 	%r97, %r97, 8;
$L__BB1_55:
	setp.eq.s32 	%p30, %r28, 0;
	@%p30 bra 	$L__BB1_71;
	and.b32  	%r39, %r54, 3;
	setp.lt.u32 	%p31, %r28, 4;
	@%p31 bra 	$L__BB1_66;
	add.s32 	%r40, %r97, %r3;
	setp.ge.s32 	%p32, %r40, %r52;
	@%p32 bra 	$L__BB1_59;
	mad.lo.s32 	%r89, %r40, %r53, %r2;
	mul.wide.s32 	%rd52, %r89, 4;
	add.s64 	%rd53, %rd1, %rd52;
	ld.global.f32 	%f98, [%rd53];
	add.f32 	%f105, %f105, %f98;
$L__BB1_59:
	add.s32 	%r41, %r40, 1;
	setp.ge.s32 	%p33, %r41, %r52;
	@%p33 bra 	$L__BB1_61;
	mad.lo.s32 	%r90, %r41, %r53, %r2;
	mul.wide.s32 	%rd54, %r90, 4;
	add.s64 	%rd55, %rd1, %rd54;
	ld.global.f32 	%f99, [%rd55];
	add.f32 	%f105, %f105, %f99;
$L__BB1_61:
	add.s32 	%r42, %r40, 2;
	setp.ge.s32 	%p34, %r42, %r52;
	@%p34 bra 	$L__BB1_63;
	mad.lo.s32 	%r91, %r42, %r53, %r2;
	mul.wide.s32 	%rd56, %r91, 4;
	add.s64 	%rd57, %rd1, %rd56;
	ld.global.f32 	%f100, [%rd57];
	add.f32 	%f105, %f105, %f100;
$L__BB1_63:
	add.s32 	%r43, %r40, 3;
	setp.ge.s32 	%p35, %r43, %r52;
	@%p35 bra 	$L__BB1_65;
	mad.lo.s32 	%r92, %r43, %r53, %r2;
	mul.wide.s32 	%rd58, %r92, 4;
	add.s64 	%rd59, %rd1, %rd58;
	ld.global.f32 	%f101, [%rd59];
	add.f32 	%f105, %f105, %f101;
$L__BB1_65:
	add.s32 	%r97, %r97, 4;
$L__BB1_66:
	setp.eq.s32 	%p36, %r39, 0;
	@%p36 bra 	$L__BB1_71;
	neg.s32 	%r99, %r39;
$L__BB1_68:
	.pragma "nounroll";
	add.s32 	%r49, %r97, %r3;
	setp.ge.s32 	%p37, %r49, %r52;
	@%p37 bra 	$L__BB1_70;
	mad.lo.s32 	%r93, %r49, %r53, %r2;
	mul.wide.s32 	%rd60, %r93, 4;
	add.s64 	%rd61, %rd1, %rd60;
	ld.global.f32 	%f102, [%rd61];
	add.f32 	%f105, %f105, %f102;
$L__BB1_70:
	add.s32 	%r97, %r97, 1;
	add.s32 	%r99, %r99, 1;
	setp.ne.s32 	%p38, %r99, 0;
	@%p38 bra 	$L__BB1_68;
$L__BB1_71:
	cvta.to.global.u64 	%rd62, %rd2;
	mul.wide.s32 	%rd63, %r2, 4;
	add.s64 	%rd64, %rd62, %rd63;
	atom.global.add.f32 	%f103, [%rd64], %f105;
	ret;

}
	// .globl	_Z18colreduct2_32x8x64PfS_iii
.visible .entry _Z18colreduct2_32x8x64PfS_iii(
	.param .u64 .ptr .align 1 _Z18colreduct2_32x8x64PfS_iii_param_0,
	.param .u64 .ptr .align 1 _Z18colreduct2_32x8x64PfS_iii_param_1,
	.param .u32 _Z18colreduct2_32x8x64PfS_iii_param_2,
	.param .u32 _Z18colreduct2_32x8x64PfS_iii_param_3,
	.param .u32 _Z18colreduct2_32x8x64PfS_iii_param_4
)
{
	.reg .pred 	%p<59>;
	.reg .b32 	%r<81>;
	.reg .b32 	%f<103>;
	.reg .b64 	%rd<37>;
	// demoted variable
	.shared .align 4 .b8 _ZZ18colreduct2_32x8x64PfS_iiiE5sdata[1024];
	ld.param.u64 	%rd3, [_Z18colreduct2_32x8x64PfS_iii_param_0];
	ld.param.u64 	%rd2, [_Z18colreduct2_32x8x64PfS_iii_param_1];
	ld.param.u32 	%r39, [_Z18colreduct2_32x8x64PfS_iii_param_2];
	ld.param.u32 	%r40, [_Z18colreduct2_32x8x64PfS_iii_param_3];
	ld.param.u32 	%r41, [_Z18colreduct2_32x8x64PfS_iii_param_4];
	cvta.to.global.u64 	%rd1, %rd3;
	mov.u32 	%r42, %ctaid.x;
	mov.u32 	%r43, %ntid.x;
	add.s32 	%r44, %r43, %r40;
	add.s32 	%r45, %r44, -1;
	div.u32 	%r46, %r45, %r43;
	div.u32 	%r1, %r42, %r46;
	mul.lo.s32 	%r47, %r1, %r46;
	sub.s32 	%r48, %r42, %r47;
	mov.u32 	%r2, %tid.x;
	mad.lo.s32 	%r3, %r48, %r43, %r2;
	setp.lt.s32 	%p1, %r41, 1;
	mov.f32 	%f102, 0f00000000;
	@%p1 bra 	$L__BB2_42;
	mov.u32 	%r50, %tid.y;
	mov.u32 	%r51, %ntid.y;
	mad.lo.s32 	%r52, %r1, %r51, %r50;
	mul.lo.s32 	%r4, %r52, %r41;
	and.b32  	%r5, %r41, 7;
	setp.lt.u32 	%p2, %r41, 8;
	mov.f32 	%f102, 0f00000000;
	mov.b32 	%r78, 0;
	@%p2 bra 	$L__BB2_20;
	and.b32  	%r78, %r41, 2147483640;
	neg.s32 	%r75, %r78;
	mov.f32 	%f102, 0f00000000;
	mov.b32 	%r76, 0;
$L__BB2_3:
	.pragma "nounroll";
	setp.ge.s32 	%p3, %r3, %r40;
	add.s32 	%r10, %r76, %r4;
	setp.ge.s32 	%p4, %r10, %r39;
	mov.f32 	%f81, 0f00000000;
	or.pred  	%p5, %p3, %p4;
	@%p5 bra 	$L__BB2_5;
	mad.lo.s32 	%r54, %r10, %r40, %r3;
	mul.wide.s32 	%rd4, %r54, 4;
	add.s64 	%rd5, %rd1, %rd4;
	ld.global.f32 	%f81, [%rd5];
$L__BB2_5:
	setp.ge.s32 	%p6, %r3, %r40;
	add.f32 	%f4, %f102, %f81;
	add.s32 	%r11, %r10, 1;
	setp.ge.s32 	%p7, %r11, %r39;
	mov.f32 	%f82, 0f00000000;
	or.pred  	%p8, %p6, %p7;
	@%p8 bra 	$L__BB2_7;
	mad.lo.s32 	%r55, %r11, %r40, %r3;
	mul.wide.s32 	%rd6, %r55, 4;
	add.s64 	%rd7, %rd1, %rd6;
	ld.global.f32 	%f82, [%rd7];
$L__BB2_7:
	setp.ge.s32 	%p9, %r3, %r40;
	add.f32 	%f7, %f4, %f82;
	add.s32 	%r12, %r10, 2;
	setp.ge.s32 	%p10, %r12, %r39;
	mov.f32 	%f83, 0f00000000;
	or.pred  	%p11, %p9, %p10;
	@%p11 bra 	$L__BB2_9;
	mad.lo.s32 	%r56, %r12, %r40, %r3;
	mul.wide.s32 	%rd8, %r56, 4;
	add.s64 	%rd9, %rd1, %rd8;
	ld.global.f32 	%f83, [%rd9];
$L__BB2_9:
	setp.ge.s32 	%p12, %r3, %r40;
	add.f32 	%f10, %f7, %f83;
	add.s32 	%r13, %r10, 3;
	setp.ge.s32 	%p13, %r13, %r39;
	mov.f32 	%f84, 0f00000000;
	or.pred  	%p14, %p12, %p13;
	@%p14 bra 	$L__BB2_11;
	mad.lo.s32 	%r57, %r13, %r40, %r3;
	mul.wide.s32 	%rd10, %r57, 4;
	add.s64 	%rd11, %rd1, %rd10;
	ld.global.f32 	%f84, [%rd11];
$L__BB2_11:
	setp.ge.s32 	%p15, %r3, %r40;
	add.f32 	%f13, %f10, %f84;
	add.s32 	%r14, %r10, 4;
	setp.ge.s32 	%p16, %r14, %r39;
	mov.f32 	%f85, 0f00000000;
	or.pred  	%p17, %p15, %p16;
	@%p17 bra 	$L__BB2_13;
	mad.lo.s32 	%r58, %r14, %r40, %r3;
	mul.wide.s32 	%rd12, %r58, 4;
	add.s64 	%rd13, %rd1, %rd12;
	ld.global.f32 	%f85, [%rd13];
$L__BB2_13:
	setp.ge.s32 	%p18, %r3, %r40;
	add.f32 	%f16, %f13, %f85;
	add.s32 	%r15, %r10, 5;
	setp.ge.s32 	%p19, %r15, %r39;
	mov.f32 	%f86, 0f00000000;
	or.pred  	%p20, %p18, %p19;
	@%p20 bra 	$L__BB2_15;
	mad.lo.s32 	%r59, %r15, %r40, %r3;
	mul.wide.s32 	%rd14, %r59, 4;
	add.s64 	%rd15, %rd1, %rd14;
	ld.global.f32 	%f86, [%rd15];
$L__BB2_15:
	setp.ge.s32 	%p21, %r3, %r40;
	add.f32 	%f19, %f16, %f86;
	add.s32 	%r16, %r10, 6;
	setp.ge.s32 	%p22, %r16, %r39;
	mov.f32 	%f87, 0f00000000;
	or.pred  	%p23, %p21, %p22;
	@%p23 bra 	$L__BB2_17;
	mad.lo.s32 	%r60, %r16, %r40, %r3;
	mul.wide.s32 	%rd16, %r60, 4;
	add.s64 	%rd17, %rd1, %rd16;
	ld.global.f32 	%f87, [%rd17];
$L__BB2_17:
	setp.ge.s32 	%p24, %r3, %r40;
	add.f32 	%f22, %f19, %f87;
	add.s32 	%r17, %r10, 7;
	setp.ge.s32 	%p25, %r17, %r39;
	mov.f32 	%f88, 0f00000000;
	or.pred  	%p26, %p24, %p25;
	@%p26 bra 	$L__BB2_19;
	mad.lo.s32 	%r61, %r17, %r40, %r3;
	mul.wide.s32 	%rd18, %r61, 4;
	add.s64 	%rd19, %rd1, %rd18;
	ld.global.f32 	%f88, [%rd19];
$L__BB2_19:
	add.f32 	%f102, %f22, %f88;
	add.s32 	%r76, %r76, 8;
	add.s32 	%r75, %r75, 8;
	setp.ne.s32 	%p27, %r75, 0;
	@%p27 bra 	$L__BB2_3;
$L__BB2_20:
	setp.eq.s32 	%p28, %r5, 0;
	@%p28 bra 	$L__BB2_42;
	and.b32  	%r21, %r41, 3;
	setp.lt.u32 	%p29, %r5, 4;
	@%p29 bra 	$L__BB2_31;
	setp.ge.s32 	%p30, %r3, %r40;
	add.s32 	%r22, %r78, %r4;
	setp.ge.s32 	%p31, %r22, %r39;
	mov.f32 	%f91, 0f00000000;
	or.pred  	%p32, %p30, %p31;
	@%p32 bra 	$L__BB2_24;
	mad.lo.s32 	%r62, %r22, %r40, %r3;
	mul.wide.s32 	%rd20, %r62, 4;
	add.s64 	%rd21, %rd1, %rd20;
	ld.global.f32 	%f91, [%rd21];
$L__BB2_24:
	setp.ge.s32 	%p33, %r3, %r40;
	add.f32 	%f30, %f102, %f91;
	add.s32 	%r23, %r22, 1;
	setp.ge.s32 	%p34, %r23, %r39;
	mov.f32 	%f92, 0f00000000;
	or.pred  	%p35, %p33, %p34;
	@%p35 bra 	$L__BB2_26;
	mad.lo.s32 	%r63, %r23, %r40, %r3;
	mul.wide.s32 	%rd22, %r63, 4;
	add.s64 	%rd23, %rd1, %rd22;
	ld.global.f32 	%f92, [%rd23];
$L__BB2_26:
	setp.ge.s32 	%p36, %r3, %r40;
	add.f32 	%f33, %f30, %f92;
	add.s32 	%r24, %r22, 2;
	setp.ge.s32 	%p37, %r24, %r39;
	mov.f32 	%f93, 0f00000000;
	or.pred  	%p38, %p36, %p37;
	@%p38 bra 	$L__BB2_28;
	mad.lo.s32 	%r64, %r24, %r40, %r3;
	mul.wide.s32 	%rd24, %r64, 4;
	add.s64 	%rd25, %rd1, %rd24;
	ld.global.f32 	%f93, [%rd25];
$L__BB2_28:
	setp.ge.s32 	%p39, %r3, %r40;
	add.f32 	%f36, %f33, %f93;
	add.s32 	%r25, %r22, 3;
	setp.ge.s32 	%p40, %r25, %r39;
	mov.f32 	%f94, 0f00000000;
	or.pred  	%p41, %p39, %p40;
	@%p41 bra 	$L__BB2_30;
	mad.lo.s32 	%r65, %r25, %r40, %r3;
	mul.wide.s32 	%rd26, %r65, 4;
	add.s64 	%rd27, %rd1, %rd26;
	ld.global.f32 	%f94, [%rd27];
$L__BB2_30:
	add.f32 	%f102, %f36, %f94;
	add.s32 	%r78, %r78, 4;
$L__BB2_31:
	setp.eq.s32 	%p42, %r21, 0;
	@%p42 bra 	$L__BB2_42;
	setp.eq.s32 	%p43, %r21, 1;
	@%p43 bra 	$L__BB2_38;
	setp.ge.s32 	%p44, %r3, %r40;
	add.s32 	%r28, %r78, %r4;
	setp.ge.s32 	%p45, %r28, %r39;
	mov.f32 	%f97, 0f00000000;
	or.pred  	%p46, %p44, %p45;
	@%p46 bra 	$L__BB2_35;
	mad.lo.s32 	%r66, %r28, %r40, %r3;
	mul.wide.s32 	%rd28, %r66, 4;
	add.s64 	%rd29, %rd1, %rd28;
	ld.global.f32 	%f97, [%rd29];
$L__BB2_35:
	setp.ge.s32 	%p47, %r3, %r40;
	add.f32 	%f44, %f102, %f97;
	add.s32 	%r29, %r28, 1;
	setp.ge.s32 	%p48, %r29, %r39;
	mov.f32 	%f98, 0f00000000;
	or.pred  	%p49, %p47, %p48;
	@%p49 bra 	$L__BB2_37;
	mad.lo.s32 	%r67, %r29, %r40, %r3;
	mul.wide.s32 	%rd30, %r67, 4;
	add.s64 	%rd31, %rd1, %rd30;
	ld.global.f32 	%f98, [%rd31];
$L__BB2_37:
	add.f32 	%f102, %f44, %f98;
	add.s32 	%r78, %r78, 2;
$L__BB2_38:
	and.b32  	%r68, %r41, 1;
	setp.eq.b32 	%p50, %r68, 1;
	not.pred 	%p51, %p50;
	@%p51 bra 	$L__BB2_42;
	setp.ge.s32 	%p52, %r3, %r40;
	add.s32 	%r32, %r78, %r4;
	setp.ge.s32 	%p53, %r32, %r39;
	mov.f32 	%f101, 0f00000000;
	or.pred  	%p54, %p52, %p53;
	@%p54 bra 	$L__BB2_41;
	mad.lo.s32 	%r69, %r32, %r40, %r3;
	mul.wide.s32 	%rd32, %r69, 4;
	add.s64 	%rd33, %rd1, %rd32;
	ld.global.f32 	%f101, [%rd33];
$L__BB2_41:
	add.f32 	%f102, %f102, %f101;
$L__BB2_42:
	shl.b32 	%r70, %r2, 5;
	mov.u32 	%r71, _ZZ18colreduct2_32x8x64PfS_iiiE5sdata;
	add.s32 	%r33, %r71, %r70;
	mov.u32 	%r34, %tid.y;
	shl.b32 	%r72, %r34, 2;
	add.s32 	%r35, %r33, %r72;
	st.shared.f32 	[%r35], %f102;
	bar.sync 	0;
	mov.u32 	%r80, %ntid.y;
	setp.lt.u32 	%p55, %r80, 2;
	@%p55 bra 	$L__BB2_46;
$L__BB2_43:
	shr.u32 	%r38, %r80, 1;
	setp.ge.u32 	%p56, %r34, %r38;
	@%p56 bra 	$L__BB2_45;
	shl.b32 	%r73, %r38, 2;
	add.s32 	%r74, %r35, %r73;
	ld.shared.f32 	%f75, [%r74];
	ld.shared.f32 	%f76, [%r35];
	add.f32 	%f77, %f75, %f76;
	st.shared.f32 	[%r35], %f77;
$L__BB2_45:
	bar.sync 	0;
	setp.gt.u32 	%p57, %r80, 3;
	mov.u32 	%r80, %r38;
	@%p57 bra 	$L__BB2_43;
$L__BB2_46:
	setp.ne.s32 	%p58, %r34, 0;
	@%p58 bra 	$L__BB2_48;
	cvta.to.global.u64 	%rd34, %rd2;
	mul.wide.s32 	%rd35, %r3, 4;
	add.s64 	%rd36, %rd34, %rd35;
	ld.shared.f32 	%f78, [%r33];
	atom.global.add.f32 	%f79, [%rd36], %f78;
$L__BB2_48:
	ret;

}
	// .globl	_Z14colreduct_discPfS_ii
.visible .entry _Z14colreduct_discPfS_ii(
	.param .u64 .ptr .align 1 _Z14colreduct_discPfS_ii_param_0,
	.param .u64 .ptr .align 1 _Z14colreduct_discPfS_ii_param_1,
	.param .u32 _Z14colreduct_discPfS_ii_param_2,
	.param .u32 _Z14colreduct_discPfS_ii_param_3
)
{
	.reg .pred 	%p<18>;
	.reg .b32 	%r<31>;
	.reg .b32 	%f<18>;
	.reg .b64 	%rd<9>;
	// demoted variable
	.shared .align 4 .b8 _ZZ14colreduct_discPfS_iiE3shm[1024];
	ld.param.u64 	%rd1, [_Z14colreduct_discPfS_ii_param_0];
	ld.param.u64 	%rd2, [_Z14colreduct_discPfS_ii_param_1];
	ld.param.u32 	%r8, [_Z14colreduct_discPfS_ii_param_2];
	ld.param.u32 	%r9, [_Z14colreduct_discPfS_ii_param_3];
	mov.u32 	%r10, %ctaid.x;
	mov.u32 	%r11, %ntid.x;
	add.s32 	%r12, %r11, %r9;
	add.s32 	%r13, %r12, -1;
	div.u32 	%r14, %r13, %r11;
	div.u32 	%r15, %r10, %r14;
	mul.lo.s32 	%r16, %r15, %r14;
	sub.s32 	%r17, %r10, %r16;
	mov.u32 	%r18, %ntid.y;
	mov.u32 	%r1, %tid.y;
	mad.lo.s32 	%r2, %r15, %r18, %r1;
	mov.u32 	%r3, %tid.x;
	mad.lo.s32 	%r4, %r17, %r11, %r3;
	setp.ge.s32 	%p2, %r2, %r8;
	setp.ge.s32 	%p3, %r4, %r9;
	or.pred  	%p1, %p3, %p2;
	shl.b32 	%r19, %r1, 5;
	mov.u32 	%r20, _ZZ14colreduct_discPfS_iiE3shm;
	add.s32 	%r21, %r20, %r19;
	shl.b32 	%r22, %r3, 2;
	add.s32 	%r5, %r21, %r22;
	@%p1 bra 	$L__BB3_2;
	cvta.to.global.u64 	%rd3, %rd1;
	mad.lo.s32 	%r23, %r2, %r9, %r4;
	mul.wide.s32 	%rd4, %r23, 4;
	add.s64 	%rd5, %rd3, %rd4;
	ld.global.f32 	%f1, [%rd5];
	st.shared.f32 	[%r5], %f1;
$L__BB3_2:
	bar.sync 	0;
	add.s32 	%r6, %r20, %r22;
	bar.sync 	0;
	setp.gt.u32 	%p4, %r1, 15;
	add.s32 	%r26, %r2, 16;
	setp.ge.s32 	%p5, %r26, %r8;
	add.s32 	%r7, %r6, %r19;
	or.pred  	%p6, %p4, %p5;
	@%p6 bra 	$L__BB3_4;
	ld.shared.f32 	%f2, [%r7+512];
	ld.shared.f32 	%f3, [%r5];
	add.f32 	%f4, %f2, %f3;
	st.shared.f32 	[%r5], %f4;
$L__BB3_4:
	bar.sync 	0;
	setp.gt.u32 	%p7, %r1, 7;
	add.s32 	%r28, %r2, 8;
	setp.ge.s32 	%p8, %r28, %r8;
	or.pred  	%p9, %p7, %p8;
	@%p9 bra 	$L__BB3_6;
	ld.shared.f32 	%f5, [%r7+256];
	ld.shared.f32 	%f6, [%r5];
	add.f32 	%f7, %f5, %f6;
	st.shared.f32 	[%r5], %f7;
$L__BB3_6:
	bar.sync 	0;
	setp.gt.u32 	%p10, %r1, 3;
	add.s32 	%r29, %r2, 4;
	setp.ge.s32 	%p11, %r29, %r8;
	or.pred  	%p12, %p10, %p11;
	@%p12 bra 	$L__BB3_8;
	ld.shared.f32 	%f8, [%r7+128];
	ld.shared.f32 	%f9, [%r5];
	add.f32 	%f10, %f8, %f9;
	st.shared.f32 	[%r5], %f10;
$L__BB3_8:
	bar.sync 	0;
	setp.gt.u32 	%p13, %r1, 1;
	add.s32 	%r30, %r2, 2;
	setp.ge.s32 	%p14, %r30, %r8;
	or.pred  	%p15, %p13, %p14;
	@%p15 bra 	$L__BB3_10;
	ld.shared.f32 	%f11, [%r7+64];
	ld.shared.f32 	%f12, [%r5];
	add.f32 	%f13, %f11, %f12;
	st.shared.f32 	[%r5], %f13;
$L__BB3_10:
	bar.sync 	0;
	setp.ne.s32 	%p16, %r1, 0;
	or.pred  	%p17, %p16, %p1;
	@%p17 bra 	$L__BB3_12;
	ld.shared.f32 	%f14, [%r6];
	ld.shared.f32 	%f15, [%r6+32];
	add.f32 	%f16, %f14, %f15;
	cvta.to.global.u64 	%rd6, %rd2;
	mul.wide.s32 	%rd7, %r4, 4;
	add.s64 	%rd8, %rd6, %rd7;
	atom.global.add.f32 	%f17, [%rd8], %f16;
$L__BB3_12:
	ret;

}


// ===== COMPILED SASS (sm_100) =====

	.target	sm_100

	.elftype	@"ET_EXEC"


//--------------------- .note.nv.tkinfo           --------------------------
	.section	.note.nv.tkinfo,"",@"SHT_NOTE"
	.sectionflags	@"SHF_NOTE_NV_TKINFO"
	.tkinfo
        /*0018*/ 	.word	0x00000002
        /*0030*/ 	.string	""
        /*0030*/ 	.string	"ptxas"
        /*0030*/ 	.string	"Cuda compilation tools, release 13.0, V13.0.88"
        /*0030*/ 	.string	"Build cuda_13.0.r13.0/compiler.36424714_0"
        /*0030*/ 	.string	"-arch sm_100 -m 64 "



//--------------------- .note.nv.cuinfo           --------------------------
	.section	.note.nv.cuinfo,"",@"SHT_NOTE"
	.sectionflags	@"SHF_NOTE_NV_CUINFO"
        /*0018*/ 	.short	0x0002
        /*001a*/ 	.short	0x0064
        /*001c*/ 	.short	0x0082
	.zero		2


//--------------------- .nv.info                  --------------------------
	.section	.nv.info,"",@"SHT_CUDA_INFO"
	.align	4


	//----- nvinfo : EIATTR_REGCOUNT
	.align		4
        /*0000*/ 	.byte	0x04, 0x2f
        /*0002*/ 	.short	(.L_1 - .L_0)
	.align		4
.L_0:
        /*0004*/ 	.word	index@(_Z17colreduct1_256x32PfS_iii)
        /*0008*/ 	.word	0x00000020


	//----- nvinfo : EIATTR_FRAME_SIZE
	.align		4
.L_1:
        /*000c*/ 	.byte	0x04, 0x11
        /*000e*/ 	.short	(.L_3 - .L_2)
	.align		4
.L_2:
        /*0010*/ 	.word	index@(_Z17colreduct1_256x32PfS_iii)
        /*0014*/ 	.word	0x00000000


	//----- nvinfo : EIATTR_REGCOUNT
	.align		4
.L_3:
        /*0018*/ 	.byte	0x04, 0x2f
        /*001a*/ 	.short	(.L_5 - .L_4)
	.align		4
.L_4:
        /*001c*/ 	.word	index@(_Z17colreduct1_512x32PfS_iii)
        /*0020*/ 	.word	0x00000020


	//----- nvinfo : EIATTR_FRAME_SIZE
	.align		4
.L_5:
        /*0024*/ 	.byte	0x04, 0x11
        /*0026*/ 	.short	(.L_7 - .L_6)
	.align		4
.L_6:
        /*0028*/ 	.word	index@(_Z17colreduct1_512x32PfS_iii)
        /*002c*/ 	.word	0x00000000


	//----- nvinfo : EIATTR_REGCOUNT
	.align		4
.L_7:
        /*0030*/ 	.byte	0x04, 0x2f
        /*0032*/ 	.short	(.L_9 - .L_8)
	.align		4
.L_8:
        /*0034*/ 	.word	index@(_Z18colreduct2_32x8x64PfS_iii)
        /*0038*/ 	.word	0x00000020


	//----- nvinfo : EIATTR_FRAME_SIZE
	.align		4
.L_9:
        /*003c*/ 	.byte	0x04, 0x11
        /*003e*/ 	.short	(.L_11 - .L_10)
	.align		4
.L_10:
        /*0040*/ 	.word	index@(_Z18colreduct2_32x8x64PfS_iii)
        /*0044*/ 	.word	0x00000000


	//----- nvinfo : EIATTR_REGCOUNT
	.align		4
.L_11:
        /*0048*/ 	.byte	0x04, 0x2f
        /*004a*/ 	.short	(.L_13 - .L_12)
	.align		4
.L_12:
        /*004c*/ 	.word	index@(_Z14colreduct_discPfS_ii)
        /*0050*/ 	.word	0x0000000e


	//----- nvinfo : EIATTR_FRAME_SIZE
	.align		4
.L_13:
        /*0054*/ 	.byte	0x04, 0x11
        /*0056*/ 	.short	(.L_15 - .L_14)
	.align		4
.L_14:
        /*0058*/ 	.word	index@(_Z14colreduct_discPfS_ii)
        /*005c*/ 	.word	0x00000000


	//----- nvinfo : EIATTR_MIN_STACK_SIZE
	.align		4
.L_15:
        /*0060*/ 	.byte	0x04, 0x12
        /*0062*/ 	.short	(.L_17 - .L_16)
	.align		4
.L_16:
        /*0064*/ 	.word	index@(_Z14colreduct_discPfS_ii)
        /*0068*/ 	.word	0x00000000


	//----- nvinfo : EIATTR_MIN_STACK_SIZE
	.align		4
.L_17:
        /*006c*/ 	.byte	0x04, 0x12
        /*006e*/ 	.short	(.L_19 - .L_18)
	.align		4
.L_18:
        /*0070*/ 	.word	index@(_Z18colreduct2_32x8x64PfS_iii)
        /*0074*/ 	.word	0x00000000


	//----- nvinfo : EIATTR_MIN_STACK_SIZE
	.align		4
.L_19:
        /*0078*/ 	.byte	0x04, 0x12
        /*007a*/ 	.short	(.L_21 - .L_20)
	.align		4
.L_20:
        /*007c*/ 	.word	index@(_Z17colreduct1_512x32PfS_iii)
        /*0080*/ 	.word	0x00000000


	//----- nvinfo : EIATTR_MIN_STACK_SIZE
	.align		4
.L_21:
        /*0084*/ 	.byte	0x04, 0x12
        /*0086*/ 	.short	(.L_23 - .L_22)
	.align		4
.L_22:
        /*0088*/ 	.word	index@(_Z17colreduct1_256x32PfS_iii)
        /*008c*/ 	.word	0x00000000
.L_23:


//--------------------- .nv.compat                --------------------------
	.section	.nv.compat,"",@"SHT_CUDA_COMPAT_INFO"
	.align	4
        /*0000*/ 	.byte	0x02, 0x09, 0x00, 0x00, 0x02, 0x02, 0x01, 0x00, 0x02, 0x05, 0x05, 0x00, 0x03, 0x07, 0x01, 0x01
        /*0010*/ 	.byte	0x02, 0x03, 0x00, 0x00, 0x02, 0x06, 0x01, 0x00, 0x04, 0x0b, 0x08, 0x00, 0x09, 0x00, 0x00, 0x00
        /*0020*/ 	.byte	0x00, 0x00, 0x00, 0x00


//--------------------- .nv.info._Z14colreduct_discPfS_ii --------------------------
	.section	.nv.info._Z14colreduct_discPfS_ii,"",@"SHT_CUDA_INFO"
	.sectionflags	@""
	.align	4


	//----- nvinfo : EIATTR_CUDA_API_VERSION
	.align		4
        /*0000*/ 	.byte	0x04, 0x37
        /*0002*/ 	.short	(.L_25 - .L_24)
.L_24:
        /*0004*/ 	.word	0x00000082


	//----- nvinfo : EIATTR_KPARAM_INFO
	.align		4
.L_25:
        /*0008*/ 	.byte	0x04, 0x17
        /*000a*/ 	.short	(.L_27 - .L_26)
.L_26:
        /*000c*/ 	.word	0x00000000
        /*0010*/ 	.short	0x0003
        /*0012*/ 	.short	0x0014
        /*0014*/ 	.byte	0x00, 0xf0, 0x11, 0x00


	//----- nvinfo : EIATTR_KPARAM_INFO
	.align		4
.L_27:
        /*0018*/ 	.byte	0x04, 0x17
        /*001a*/ 	.short	(.L_29 - .L_28)
.L_28:
        /*001c*/ 	.word	0x00000000
        /*0020*/ 	.short	0x0002
        /*0022*/ 	.short	0x0010
        /*0024*/ 	.byte	0x00, 0xf0, 0x11, 0x00


	//----- nvinfo : EIATTR_KPARAM_INFO
	.align		4
.L_29:
        /*0028*/ 	.byte	0x04, 0x17
        /*002a*/ 	.short	(.L_31 - .L_30)
.L_30:
        /*002c*/ 	.word	0x00000000
        /*0030*/ 	.short	0x0001
        /*0032*/ 	.short	0x0008
        /*0034*/ 	.byte	0x00, 0xf5, 0x21, 0x00


	//----- nvinfo : EIATTR_KPARAM_INFO
	.align		4
.L_31:
        /*0038*/ 	.byte	0x04, 0x17
        /*003a*/ 	.short	(.L_33 - .L_32)
.L_32:
        /*003c*/ 	.word	0x00000000
        /*0040*/ 	.short	0x0000
        /*0042*/ 	.short	0x0000
        /*0044*/ 	.byte	0x00, 0xf5, 0x21, 0x00


	//----- nvinfo : EIATTR_SPARSE_MMA_MASK
	.align		4
.L_33:
        /*0048*/ 	.byte	0x03, 0x50
        /*004a*/ 	.short	0x0000


	//----- nvinfo : EIATTR_MAXREG_COUNT
	.align		4
        /*004c*/ 	.byte	0x03, 0x1b
        /*004e*/ 	.short	0x00ff


	//----- nvinfo : EIATTR_NUM_BARRIERS
	.align		4
        /*0050*/ 	.byte	0x02, 0x4c
        /*0052*/ 	.byte	0x01
	.zero		1


	//----- nvinfo : EIATTR_MERCURY_ISA_VERSION
	.align		4
        /*0054*/ 	.byte	0x03, 0x5f
        /*0056*/ 	.short	0x0101


	//----- nvinfo : EIATTR_VRC_CTA_INIT_COUNT
	.align		4
        /*0058*/ 	.byte	0x02, 0x4a
	.zero		1
	.zero		1


	//----- nvinfo : EIATTR_EXIT_INSTR_OFFSETS
	.align		4
        /*005c*/ 	.byte	0x04, 0x1c
        /*005e*/ 	.short	(.L_35 - .L_34)


	//   ....[0]....
.L_34:
        /*0060*/ 	.word	0x00000620


	//   ....[1]....
        /*0064*/ 	.word	0x00000690


	//----- nvinfo : EIATTR_CBANK_PARAM_SIZE
	.align		4
.L_35:
        /*0068*/ 	.byte	0x03, 0x19
        /*006a*/ 	.short	0x0018


	//----- nvinfo : EIATTR_PARAM_CBANK
	.align		4
        /*006c*/ 	.byte	0x04, 0x0a
        /*006e*/ 	.short	(.L_37 - .L_36)
	.align		4
.L_36:
        /*0070*/ 	.word	index@(.nv.constant0._Z14colreduct_discPfS_ii)
        /*0074*/ 	.short	0x0380
        /*0076*/ 	.short	0x0018


	//----- nvinfo : EIATTR_SW_WAR
	.align		4
.L_37:
        /*0078*/ 	.byte	0x04, 0x36
        /*007a*/ 	.short	(.L_39 - .L_38)
.L_38:
        /*007c*/ 	.word	0x00000008
.L_39:


//--------------------- .nv.info._Z18colreduct2_32x8x64PfS_iii --------------------------
	.section	.nv.info._Z18colreduct2_32x8x64PfS_iii,"",@"SHT_CUDA_INFO"
	.sectionflags	@""
	.align	4


	//----- nvinfo : EIATTR_CUDA_API_VERSION
	.align		4
        /*0000*/ 	.byte	0x04, 0x37
        /*0002*/ 	.short	(.L_41 - .L_40)
.L_40:
        /*0004*/ 	.word	0x00000082


	//----- nvinfo : EIATTR_KPARAM_INFO
	.align		4
.L_41:
        /*0008*/ 	.byte	0x04, 0x17
        /*000a*/ 	.short	(.L_43 - .L_42)
.L_42:
        /*000c*/ 	.word	0x00000000
        /*0010*/ 	.short	0x0004
        /*0012*/ 	.short	0x0018
        /*0014*/ 	.byte	0x00, 0xf0, 0x11, 0x00


	//----- nvinfo : EIATTR_KPARAM_INFO
	.align		4
.L_43:
        /*0018*/ 	.byte	0x04, 0x17
        /*001a*/ 	.short	(.L_45 - .L_44)
.L_44:
        /*001c*/ 	.word	0x00000000
        /*0020*/ 	.short	0x0003
        /*0022*/ 	.short	0x0014
        /*0024*/ 	.byte	0x00, 0xf0, 0x11, 0x00


	//----- nvinfo : EIATTR_KPARAM_INFO
	.align		4
.L_45:
        /*0028*/ 	.byte	0x04, 0x17
        /*002a*/ 	.short	(.L_47 - .L_46)
.L_46:
        /*002c*/ 	.word	0x00000000
        /*0030*/ 	.short	0x0002
        /*0032*/ 	.short	0x0010
        /*0034*/ 	.byte	0x00, 0xf0, 0x11, 0x00


	//----- nvinfo : EIATTR_KPARAM_INFO
	.align		4
.L_47:
        /*0038*/ 	.byte	0x04, 0x17
        /*003a*/ 	.short	(.L_49 - .L_48)
.L_48:
        /*003c*/ 	.word	0x00000000
        /*0040*/ 	.short	0x0001
        /*0042*/ 	.short	0x0008
        /*0044*/ 	.byte	0x00, 0xf5, 0x21, 0x00


	//----- nvinfo : EIATTR_KPARAM_INFO
	.align		4
.L_49:
        /*0048*/ 	.byte	0x04, 0x17
        /*004a*/ 	.short	(.L_51 - .L_50)
.L_50:
        /*004c*/ 	.word	0x00000000
        /*0050*/ 	.short	0x0000
        /*0052*/ 	.short	0x0000
        /*0054*/ 	.byte	0x00, 0xf5, 0x21, 0x00


	//----- nvinfo : EIATTR_SPARSE_MMA_MASK
	.align		4
.L_51:
        /*0058*/ 	.byte	0x03, 0x50
        /*005a*/ 	.short	0x0000


	//----- nvinfo : EIATTR_MAXREG_COUNT
	.align		4
        /*005c*/ 	.byte	0x03, 0x1b
        /*005e*/ 	.short	0x00ff


	//----- nvinfo : EIATTR_NUM_BARRIERS
	.align		4
        /*0060*/ 	.byte	0x02, 0x4c
        /*0062*/ 	.byte	0x01
	.zero		1


	//----- nvinfo : EIATTR_MERCURY_ISA_VERSION
	.align		4
        /*0064*/ 	.byte	0x03, 0x5f
        /*0066*/ 	.short	0x0101


	//----- nvinfo : EIATTR_VRC_CTA_INIT_COUNT
	.align		4
        /*0068*/ 	.byte	0x02, 0x4a
	.zero		1
	.zero		1


	//----- nvinfo : EIATTR_EXIT_INSTR_OFFSETS
	.align		4
        /*006c*/ 	.byte	0x04, 0x1c
        /*006e*/ 	.short	(.L_53 - .L_52)


	//   ....[0]....
.L_52:
        /*0070*/ 	.word	0x00000fa0


	//   ....[1]....
        /*0074*/ 	.word	0x00000ff0


	//----- nvinfo : EIATTR_CRS_STACK_SIZE
	.align		4
.L_53:
        /*0078*/ 	.byte	0x04, 0x1e
        /*007a*/ 	.short	(.L_55 - .L_54)
.L_54:
        /*007c*/ 	.word	0x00000000


	//----- nvinfo : EIATTR_CBANK_PARAM_SIZE
	.align		4
.L_55:
        /*0080*/ 	.byte	0x03, 0x19
        /*0082*/ 	.short	0x001c


	//----- nvinfo : EIATTR_PARAM_CBANK
	.align		4
        /*0084*/ 	.byte	0x04, 0x0a
        /*0086*/ 	.short	(.L_57 - .L_56)
	.align		4
.L_56:
        /*0088*/ 	.word	index@(.nv.constant0._Z18colreduct2_32x8x64PfS_iii)
        /*008c*/ 	.short	0x0380
        /*008e*/ 	.short	0x001c


	//----- nvinfo : EIATTR_SW_WAR
	.align		4
.L_57:
        /*0090*/ 	.byte	0x04, 0x36
        /*0092*/ 	.short	(.L_59 - .L_58)
.L_58:
        /*0094*/ 	.word	0x00000008
.L_59:


//--------------------- .nv.info._Z17colreduct1_512x32PfS_iii --------------------------
	.section	.nv.info._Z17colreduct1_512x32PfS_iii,"",@"SHT_CUDA_INFO"
	.sectionflags	@""
	.align	4


	//----- nvinfo : EIATTR_CUDA_API_VERSION
	.align		4
        /*0000*/ 	.byte	0x04, 0x37
        /*0002*/ 	.short	(.L_61 - .L_60)
.L_60:
        /*0004*/ 	.word	0x00000082


	//----- nvinfo : EIATTR_KPARAM_INFO
	.align		4
.L_61:
        /*0008*/ 	.byte	0x04, 0x17
        /*000a*/ 	.short	(.L_63 - .L_62)
.L_62:
        /*000c*/ 	.word	0x00000000
        /*0010*/ 	.short	0x0004
        /*0012*/ 	.short	0x0018
        /*0014*/ 	.byte	0x00, 0xf0, 0x11, 0x00


	//----- nvinfo : EIATTR_KPARAM_INFO
	.align		4
.L_63:
        /*0018*/ 	.byte	0x04, 0x17
        /*001a*/ 	.short	(.L_65 - .L_64)
.L_64:
        /*001c*/ 	.word	0x00000000
        /*0020*/ 	.short	0x0003
        /*0022*/ 	.short	0x0014
        /*0024*/ 	.byte	0x00, 0xf0, 0x11, 0x00


	//----- nvinfo : EIATTR_KPARAM_INFO
	.align		4
.L_65:
        /*0028*/ 	.byte	0x04, 0x17
        /*002a*/ 	.short	(.L_67 - .L_66)
.L_66:
        /*002c*/ 	.word	0x00000000
        /*0030*/ 	.short	0x0002
        /*0032*/ 	.short	0x0010
        /*0034*/ 	.byte	0x00, 0xf0, 0x11, 0x00


	//----- nvinfo : EIATTR_KPARAM_INFO
	.align		4
.L_67:
        /*0038*/ 	.byte	0x04, 0x17
        /*003a*/ 	.short	(.L_69 - .L_68)
.L_68:
        /*003c*/ 	.word	0x00000000
        /*0040*/ 	.short	0x0001
        /*0042*/ 	.short	0x0008
        /*0044*/ 	.byte	0x00, 0xf5, 0x21, 0x00


	//----- nvinfo : EIATTR_KPARAM_INFO
	.align		4
.L_69:
        /*0048*/ 	.byte	0x04, 0x17
        /*004a*/ 	.short	(.L_71 - .L_70)
.L_70:
        /*004c*/ 	.word	0x00000000
        /*0050*/ 	.short	0x0000
        /*0052*/ 	.short	0x0000
        /*0054*/ 	.byte	0x00, 0xf5, 0x21, 0x00


	//----- nvinfo : EIATTR_SPARSE_MMA_MASK
	.align		4
.L_71:
        /*0058*/ 	.byte	0x03, 0x50
        /*005a*/ 	.short	0x0000


	//----- nvinfo : EIATTR_MAXREG_COUNT
	.align		4
        /*005c*/ 	.byte	0x03, 0x1b
        /*005e*/ 	.short	0x00ff


	//----- nvinfo : EIATTR_MERCURY_ISA_VERSION
	.align		4
        /*0060*/ 	.byte	0x03, 0x5f
        /*0062*/ 	.short	0x0101


	//----- nvinfo : EIATTR_VRC_CTA_INIT_COUNT
	.align		4
        /*0064*/ 	.byte	0x02, 0x4a
	.zero		1
	.zero		1


	//----- nvinfo : EIATTR_EXIT_INSTR_OFFSETS
	.align		4
        /*0068*/ 	.byte	0x04, 0x1c
        /*006a*/ 	.short	(.L_73 - .L_72)


	//   ....[0]....
.L_72:
        /*006c*/ 	.word	0x00001450


	//----- nvinfo : EIATTR_CBANK_PARAM_SIZE
	.align		4
.L_73:
        /*0070*/ 	.byte	0x03, 0x19
        /*0072*/ 	.short	0x001c


	//----- nvinfo : EIATTR_PARAM_CBANK
	.align		4
        /*0074*/ 	.byte	0x04, 0x0a
        /*0076*/ 	.short	(.L_75 - .L_74)
	.align		4
.L_74:
        /*0078*/ 	.word	index@(.nv.constant0._Z17colreduct1_512x32PfS_iii)
        /*007c*/ 	.short	0x0380
        /*007e*/ 	.short	0x001c


	//----- nvinfo : EIATTR_SW_WAR
	.align		4
.L_75:
        /*0080*/ 	.byte	0x04, 0x36
        /*0082*/ 	.short	(.L_77 - .L_76)
.L_76:
        /*0084*/ 	.word	0x00000008
.L_77:


//--------------------- .nv.info._Z17colreduct1_256x32PfS_iii --------------------------
	.section	.nv.info._Z17colreduct1_256x32PfS_iii,"",@"SHT_CUDA_INFO"
	.sectionflags	@""
	.align	4


	//----- nvinfo : EIATTR_CUDA_API_VERSION
	.align		4
        /*0000*/ 	.byte	0x04, 0x37
        /*0002*/ 	.short	(.L_79 - .L_78)
.L_78:
        /*0004*/ 	.word	0x00000082


	//----- nvinfo : EIATTR_KPARAM_INFO
	.align		4
.L_79:
        /*0008*/ 	.byte	0x04, 0x17
        /*000a*/ 	.short	(.L_81 - .L_80)
.L_80:
        /*000c*/ 	.word	0x00000000
        /*0010*/ 	.short	0x0004
        /*0012*/ 	.short	0x0018
        /*0014*/ 	.byte	0x00, 0xf0, 0x11, 0x00


	//----- nvinfo : EIATTR_KPARAM_INFO
	.align		4
.L_81:
        /*0018*/ 	.byte	0x04, 0x17
        /*001a*/ 	.short	(.L_83 - .L_82)
.L_82:
        /*001c*/ 	.word	0x00000000
        /*0020*/ 	.short	0x0003
        /*0022*/ 	.short	0x0014
        /*0024*/ 	.byte	0x00, 0xf0, 0x11, 0x00


	//----- nvinfo : EIATTR_KPARAM_INFO
	.align		4
.L_83:
        /*0028*/ 	.byte	0x04, 0x17
        /*002a*/ 	.short	(.L_85 - .L_84)
.L_84:
        /*002c*/ 	.word	0x00000000
        /*0030*/ 	.short	0x0002
        /*0032*/ 	.short	0x0010
        /*0034*/ 	.byte	0x00, 0xf0, 0x11, 0x00


	//----- nvinfo : EIATTR_KPARAM_INFO
	.align		4
.L_85:
        /*0038*/ 	.byte	0x04, 0x17
        /*003a*/ 	.short	(.L_87 - .L_86)
.L_86:
        /*003c*/ 	.word	0x00000000
        /*0040*/ 	.short	0x0001
        /*0042*/ 	.short	0x0008
        /*0044*/ 	.byte	0x00, 0xf5, 0x21, 0x00


	//----- nvinfo : EIATTR_KPARAM_INFO
	.align		4
.L_87:
        /*0048*/ 	.byte	0x04, 0x17
        /*004a*/ 	.short	(.L_89 - .L_88)
.L_88:
        /*004c*/ 	.word	0x00000000
        /*0050*/ 	.short	0x0000
        /*0052*/ 	.short	0x0000
        /*0054*/ 	.byte	0x00, 0xf5, 0x21, 0x00


	//----- nvinfo : EIATTR_SPARSE_MMA_MASK
	.align		4
.L_89:
        /*0058*/ 	.byte	0x03, 0x50
        /*005a*/ 	.short	0x0000


	//----- nvinfo : EIATTR_MAXREG_COUNT
	.align		4
        /*005c*/ 	.byte	0x03, 0x1b
        /*005e*/ 	.short	0x00ff


	//----- nvinfo : EIATTR_MERCURY_ISA_VERSION
	.align		4
        /*0060*/ 	.byte	0x03, 0x5f
        /*0062*/ 	.short	0x0101


	//----- nvinfo : EIATTR_VRC_CTA_INIT_COUNT
	.align		4
        /*0064*/ 	.byte	0x02, 0x4a
	.zero		1
	.zero		1


	//----- nvinfo : EIATTR_EXIT_INSTR_OFFSETS
	.align		4
        /*0068*/ 	.byte	0x04, 0x1c
        /*006a*/ 	.short	(.L_91 - .L_90)


	//   ....[0]....
.L_90:
        /*006c*/ 	.word	0x00001450


	//----- nvinfo : EIATTR_CBANK_PARAM_SIZE
	.align		4
.L_91:
        /*0070*/ 	.byte	0x03, 0x19
        /*0072*/ 	.short	0x001c


	//----- nvinfo : EIATTR_PARAM_CBANK
	.align		4
        /*0074*/ 	.byte	0x04, 0x0a
        /*0076*/ 	.short	(.L_93 - .L_92)
	.align		4
.L_92:
        /*0078*/ 	.word	index@(.nv.constant0._Z17colreduct1_256x32PfS_iii)
        /*007c*/ 	.short	0x0380
        /*007e*/ 	.short	0x001c


	//----- nvinfo : EIATTR_SW_WAR
	.align		4
.L_93:
        /*0080*/ 	.byte	0x04, 0x36
        /*0082*/ 	.short	(.L_95 - .L_94)
.L_94:
        /*0084*/ 	.word	0x00000008
.L_95:


//--------------------- .nv.callgraph             --------------------------
	.section	.nv.callgraph,"",@"SHT_CUDA_CALLGRAPH"
	.align	4
	.sectionentsize	8
	.align		4
        /*0000*/ 	.word	0x00000000
	.align		4
        /*0004*/ 	.word	0xffffffff
	.align		4
        /*0008*/ 	.word	0x00000000
	.align		4
        /*000c*/ 	.word	0xfffffffe
	.align		4
        /*0010*/ 	.word	0x00000000
	.align		4
        /*0014*/ 	.word	0xfffffffd
	.align		4
        /*0018*/ 	.word	0x00000000
	.align		4
        /*001c*/ 	.word	0xfffffffc


//--------------------- .text._Z14colreduct_discPfS_ii --------------------------
	.section	.text._Z14colreduct_discPfS_ii,"ax",@progbits
	.align	128
        .global         _Z14colreduct_discPfS_ii
        .type           _Z14colreduct_discPfS_ii,@function
        .size           _Z14colreduct_discPfS_ii,(.L_x_25 - _Z14colreduct_discPfS_ii)
        .other          _Z14colreduct_discPfS_ii,@"STO_CUDA_ENTRY STV_DEFAULT"
_Z14colreduct_discPfS_ii:
.text._Z14colreduct_discPfS_ii:
[----:B------:R-:W-:Y:S08]  /*0000*/  LDC R1, c[0x0][0x37c] ;  /* 0x0000df00ff017b82 */ /* 0x000ff00000000800 */
[----:B------:R-:W0:Y:S01]  /*0010*/  LDC R4, c[0x0][0x360] ;  /* 0x0000d800ff047b82 */ /* 0x000e220000000800 */
[----:B------:R-:W1:Y:S01]  /*0020*/  S2R R10, SR_TID.X ;  /* 0x00000000000a7919 */ /* 0x000e620000002100 */
[----:B------:R-:W2:Y:S01]  /*0030*/  LDCU UR5, c[0x0][0x364] ;  /* 0x00006c80ff0577ac */ /* 0x000ea20008000800 */
[----:B------:R-:W3:Y:S05]  /*0040*/  LDCU.64 UR6, c[0x0][0x358] ;  /* 0x00006b00ff0677ac */ /* 0x000eea0008000a00 */
[----:B------:R-:W4:Y:S08]  /*0050*/  LDC.64 R2, c[0x0][0x390] ;  /* 0x0000e400ff027b82 */ /* 0x000f300000000a00 */
[----:B------:R-:W5:Y:S01]  /*0060*/  S2UR UR4, SR_CTAID.X ;  /* 0x00000000000479c3 */ /* 0x000f620000002500 */
[----:B0-----:R-:W0:Y:S01]  /*0070*/  I2F.U32.RP R0, R4 ;  /* 0x0000000400007306 */ /* 0x001e220000209000 */
[----:B------:R-:W-:-:S07]  /*0080*/  ISETP.NE.U32.AND P2, PT, R4, RZ, PT ;  /* 0x000000ff0400720c */ /* 0x000fce0003f45070 */
[----:B0-----:R-:W0:Y:S02]  /*0090*/  MUFU.RCP R0, R0 ;  /* 0x0000000000007308 */ /* 0x001e240000001000 */
[----:B0-----:R-:W-:-:S06]  /*00a0*/  VIADD R6, R0, 0xffffffe ;  /* 0x0ffffffe00067836 */ /* 0x001fcc0000000000 */
[----:B------:R0:W2:Y:S02]  /*00b0*/  F2I.FTZ.U32.TRUNC.NTZ R7, R6 ;  /* 0x0000000600077305 */ /* 0x0000a4000021f000 */
[----:B0-----:R-:W-:Y:S02]  /*00c0*/  HFMA2 R6, -RZ, RZ, 0, 0 ;  /* 0x00000000ff067431 */ /* 0x001fe400000001ff */
[----:B--2---:R-:W-:-:S04]  /*00d0*/  IMAD.MOV R5, RZ, RZ, -R7 ;  /* 0x000000ffff057224 */ /* 0x004fc800078e0a07 */
[----:B------:R-:W-:-:S04]  /*00e0*/  IMAD R5, R5, R4, RZ ;  /* 0x0000000405057224 */ /* 0x000fc800078e02ff */
[----:B------:R-:W-:Y:S01]  /*00f0*/  IMAD.HI.U32 R8, R7, R5, R6 ;  /* 0x0000000507087227 */ /* 0x000fe200078e0006 */
[----:B----4-:R-:W-:-:S05]  /*0100*/  IADD3 R5, PT, PT, R4, -0x1, R3 ;  /* 0xffffffff04057810 */ /* 0x010fca0007ffe003 */
[----:B------:R-:W-:-:S04]  /*0110*/  IMAD.HI.U32 R9, R8, R5, RZ ;  /* 0x0000000508097227 */ /* 0x000fc800078e00ff */
[----:B------:R-:W-:-:S04]  /*0120*/  IMAD.MOV R0, RZ, RZ, -R9 ;  /* 0x000000ffff007224 */ /* 0x000fc800078e0a09 */
[----:B------:R-:W-:-:S05]  /*0130*/  IMAD R5, R4, R0, R5 ;  /* 0x0000000004057224 */ /* 0x000fca00078e0205 */
[----:B------:R-:W-:-:S13]  /*0140*/  ISETP.GE.U32.AND P0, PT, R5, R4, PT ;  /* 0x000000040500720c */ /* 0x000fda0003f06070 */
[----:B------:R-:W-:Y:S01]  /*0150*/  @P0 IADD3 R5, PT, PT, R5, -R4, RZ ;  /* 0x8000000405050210 */ /* 0x000fe20007ffe0ff */
[----:B------:R-:W-:-:S03]  /*0160*/  @P0 VIADD R9, R9, 0x1 ;  /* 0x0000000109090836 */ /* 0x000fc60000000000 */
[----:B------:R-:W-:-:S13]  /*0170*/  ISETP.GE.U32.AND P1, PT, R5, R4, PT ;  /* 0x000000040500720c */ /* 0x000fda0003f26070 */
[----:B------:R-:W-:Y:S02]  /*0180*/  @P1 IADD3 R9, PT, PT, R9, 0x1, RZ ;  /* 0x0000000109091810 */ /* 0x000fe40007ffe0ff */
[----:B------:R-:W-:-:S04]  /*0190*/  @!P2 LOP3.LUT R9, RZ, R4, RZ, 0x33, !PT ;  /* 0x00000004ff09a212 */ /* 0x000fc800078e33ff */
[----:B------:R-:W0:Y:S01]  /*01a0*/  I2F.U32.RP R0, R9 ;  /* 0x0000000900007306 */ /* 0x000e220000209000 */
[----:B------:R-:W-:-:S07]  /*01b0*/  ISETP.NE.U32.AND P2, PT, R9, RZ, PT ;  /* 0x000000ff0900720c */ /* 0x000fce0003f45070 */
[----:B0-----:R-:W0:Y:S02]  /*01c0*/  MUFU.RCP R0, R0 ;  /* 0x0000000000007308 */ /* 0x001e240000001000 */
[----:B0-----:R-:W-:Y:S02]  /*01d0*/  VIADD R6, R0, 0xffffffe ;  /* 0x0ffffffe00067836 */ /* 0x001fe40000000000 */
[----:B------:R-:W0:Y:S04]  /*01e0*/  S2R R0, SR_TID.Y ;  /* 0x0000000000007919 */ /* 0x000e280000002200 */
[----:B------:R2:W4:Y:S02]  /*01f0*/  F2I.FTZ.U32.TRUNC.NTZ R7, R6 ;  /* 0x0000000600077305 */ /* 0x000524000021f000 */
[----:B--2---:R-:W-:-:S02]  /*0200*/  IMAD.MOV.U32 R6, RZ, RZ, RZ ;  /* 0x000000ffff067224 */ /* 0x004fc400078e00ff */
[----:B----4-:R-:W-:-:S05]  /*0210*/  IMAD R5, R9, R7, RZ ;  /* 0x0000000709057224 */ /* 0x010fca00078e02ff */
[----:B------:R-:W-:-:S05]  /*0220*/  IADD3 R5, PT, PT, -R5, RZ, RZ ;  /* 0x000000ff05057210 */ /* 0x000fca0007ffe1ff */
[----:B------:R-:W-:-:S06]  /*0230*/  IMAD.HI.U32 R7, R7, R5, R6 ;  /* 0x0000000507077227 */ /* 0x000fcc00078e0006 */
[----:B-----5:R-:W-:-:S05]  /*0240*/  IMAD.HI.U32 R5, R7, UR4, RZ ;  /* 0x0000000407057c27 */ /* 0x020fca000f8e00ff */
[----:B------:R-:W-:-:S05]  /*0250*/  IADD3 R8, PT, PT, -R5, RZ, RZ ;  /* 0x000000ff05087210 */ /* 0x000fca0007ffe1ff */
[----:B------:R-:W-:-:S05]  /*0260*/  IMAD R8, R9, R8, UR4 ;  /* 0x0000000409087e24 */ /* 0x000fca000f8e0208 */
[----:B------:R-:W-:-:S13]  /*0270*/  ISETP.GE.U32.AND P0, PT, R8, R9, PT ;  /* 0x000000090800720c */ /* 0x000fda0003f06070 */
[----:B------:R-:W-:Y:S01]  /*0280*/  @P0 IMAD.IADD R8, R8, 0x1, -R9 ;  /* 0x0000000108080824 */ /* 0x000fe200078e0a09 */
[----:B------:R-:W-:-:S04]  /*0290*/  @P0 IADD3 R5, PT, PT, R5, 0x1, RZ ;  /* 0x0000000105050810 */ /* 0x000fc80007ffe0ff */
[----:B------:R-:W-:-:S13]  /*02a0*/  ISETP.GE.U32.AND P1, PT, R8, R9, PT ;  /* 0x000000090800720c */ /* 0x000fda0003f26070 */
[----:B------:R-:W-:Y:S01]  /*02b0*/  @P1 VIADD R5, R5, 0x1 ;  /* 0x0000000105051836 */ /* 0x000fe20000000000 */
[----:B------:R-:W-:-:S04]  /*02c0*/  @!P2 LOP3.LUT R5, RZ, R9, RZ, 0x33, !PT ;  /* 0x00000009ff05a212 */ /* 0x000fc800078e33ff */
[C---:B------:R-:W-:Y:S01]  /*02d0*/  IADD3 R6, PT, PT, -R5.reuse, RZ, RZ ;  /* 0x000000ff05067210 */ /* 0x040fe20007ffe1ff */
[----:B0-----:R-:W-:-:S04]  /*02e0*/  IMAD R5, R5, UR5, R0 ;  /* 0x0000000505057c24 */ /* 0x001fc8000f8e0200 */
[----:B------:R-:W-:Y:S01]  /*02f0*/  IMAD R9, R9, R6, UR4 ;  /* 0x0000000409097e24 */ /* 0x000fe2000f8e0206 */
[----:B------:R-:W-:-:S03]  /*0300*/  ISETP.GE.AND P0, PT, R5, R2, PT ;  /* 0x000000020500720c */ /* 0x000fc60003f06270 */
[----:B-1----:R-:W-:-:S05]  /*0310*/  IMAD R4, R9, R4, R10 ;  /* 0x0000000409047224 */ /* 0x002fca00078e020a */
[----:B------:R-:W-:-:S13]  /*0320*/  ISETP.GE.OR P0, PT, R4, R3, P0 ;  /* 0x000000030400720c */ /* 0x000fda0000706670 */
[----:B------:R-:W0:Y:S01]  /*0330*/  @!P0 LDC.64 R6, c[0x0][0x380] ;  /* 0x0000e000ff068b82 */ /* 0x000e220000000a00 */
[----:B------:R-:W-:-:S04]  /*0340*/  @!P0 IMAD R3, R5, R3, R4 ;  /* 0x0000000305038224 */ /* 0x000fc800078e0204 */
[----:B0-----:R-:W-:-:S06]  /*0350*/  @!P0 IMAD.WIDE R6, R3, 0x4, R6 ;  /* 0x0000000403068825 */ /* 0x001fcc00078e0206 */
[----:B---3--:R-:W2:Y:S01]  /*0360*/  @!P0 LDG.E R6, desc[UR6][R6.64] ;  /* 0x0000000606068981 */ /* 0x008ea2000c1e1900 */
[----:B------:R-:W0:Y:S01]  /*0370*/  S2UR UR5, SR_CgaCtaId ;  /* 0x00000000000579c3 */ /* 0x000e220000008800 */
[----:B------:R-:W-:Y:S01]  /*0380*/  UMOV UR4, 0x400 ;  /* 0x0000040000047882 */ /* 0x000fe20000000000 */
[C---:B------:R-:W-:Y:S01]  /*0390*/  VIADD R3, R5.reuse, 0x10 ;  /* 0x0000001005037836 */ /* 0x040fe20000000000 */
[----:B------:R-:W-:-:S04]  /*03a0*/  IADD3 R11, PT, PT, R5, 0x8, RZ ;  /* 0x00000008050b7810 */ /* 0x000fc80007ffe0ff */
[-C--:B------:R-:W-:Y:S02]  /*03b0*/  ISETP.GE.AND P2, PT, R3, R2.reuse, PT ;  /* 0x000000020300720c */ /* 0x080fe40003f46270 */
[----:B------:R-:W-:Y:S01]  /*03c0*/  ISETP.GE.AND P1, PT, R11, R2, PT ;  /* 0x000000020b00720c */ /* 0x000fe20003f26270 */
[C---:B------:R-:W-:Y:S01]  /*03d0*/  VIADD R11, R5.reuse, 0x4 ;  /* 0x00000004050b7836 */ /* 0x040fe20000000000 */
[C---:B------:R-:W-:Y:S02]  /*03e0*/  ISETP.GT.U32.OR P2, PT, R0.reuse, 0xf, P2 ;  /* 0x0000000f0000780c */ /* 0x040fe40001744470 */
[----:B------:R-:W-:Y:S02]  /*03f0*/  ISETP.GT.U32.OR P1, PT, R0, 0x7, P1 ;  /* 0x000000070000780c */ /* 0x000fe40000f24470 */
[----:B------:R-:W-:Y:S01]  /*0400*/  IADD3 R5, PT, PT, R5, 0x2, RZ ;  /* 0x0000000205057810 */ /* 0x000fe20007ffe0ff */
[----:B0-----:R-:W-:-:S06]  /*0410*/  ULEA UR4, UR5, UR4, 0x18 ;  /* 0x0000000405047291 */ /* 0x001fcc000f8ec0ff */
[----:B------:R-:W-:Y:S02]  /*0420*/  LEA R3, R0, UR4, 0x5 ;  /* 0x0000000400037c11 */ /* 0x000fe4000f8e28ff */
[C---:B------:R-:W-:Y:S02]  /*0430*/  LEA R9, R10.reuse, UR4, 0x2 ;  /* 0x000000040a097c11 */ /* 0x040fe4000f8e10ff */
[----:B------:R-:W-:-:S03]  /*0440*/  LEA R3, R10, R3, 0x2 ;  /* 0x000000030a037211 */ /* 0x000fc600078e10ff */
[C---:B------:R-:W-:Y:S02]  /*0450*/  IMAD R8, R0.reuse, 0x20, R9 ;  /* 0x0000002000087824 */ /* 0x040fe400078e0209 */
[----:B--2---:R-:W-:Y:S01]  /*0460*/  @!P0 STS [R3], R6 ;  /* 0x0000000603008388 */ /* 0x004fe20000000800 */
[----:B------:R-:W-:Y:S08]  /*0470*/  BAR.SYNC.DEFER_BLOCKING 0x0 ;  /* 0x0000000000007b1d */ /* 0x000ff00000010000 */
[----:B------:R-:W-:Y:S01]  /*0480*/  BAR.SYNC.DEFER_BLOCKING 0x0 ;  /* 0x0000000000007b1d */ /* 0x000fe20000010000 */
[----:B------:R-:W-:-:S05]  /*0490*/  ISETP.NE.OR P0, PT, R0, RZ, P0 ;  /* 0x000000ff0000720c */ /* 0x000fca0000705670 */
[----:B------:R-:W-:Y:S04]  /*04a0*/  @!P2 LDS R7, [R8+0x200] ;  /* 0x000200000807a984 */ /* 0x000fe80000000800 */
[----:B------:R-:W0:Y:S02]  /*04b0*/  @!P2 LDS R10, [R3] ;  /* 0x00000000030aa984 */ /* 0x000e240000000800 */
[----:B0-----:R-:W-:-:S05]  /*04c0*/  @!P2 FADD R10, R7, R10 ;  /* 0x0000000a070aa221 */ /* 0x001fca0000000000 */
[----:B------:R-:W-:Y:S01]  /*04d0*/  @!P2 STS [R3], R10 ;  /* 0x0000000a0300a388 */ /* 0x000fe20000000800 */
[----:B------:R-:W-:Y:S01]  /*04e0*/  BAR.SYNC.DEFER_BLOCKING 0x0 ;  /* 0x0000000000007b1d */ /* 0x000fe20000010000 */
[----:B------:R-:W-:-:S04]  /*04f0*/  ISETP.GE.AND P2, PT, R11, R2, PT ;  /* 0x000000020b00720c */ /* 0x000fc80003f46270 */
[----:B------:R-:W-:Y:S01]  /*0500*/  ISETP.GT.U32.OR P2, PT, R0, 0x3, P2 ;  /* 0x000000030000780c */ /* 0x000fe20001744470 */
        /* <DEDUP_REMOVED lines=11> */
[----:B------:R-:W-:Y:S06]  /*05c0*/  BAR.SYNC.DEFER_BLOCKING 0x0 ;  /* 0x0000000000007b1d */ /* 0x000fec0000010000 */
[----:B------:R-:W-:Y:S04]  /*05d0*/  @!P1 LDS R2, [R8+0x40] ;  /* 0x0000400008029984 */ /* 0x000fe80000000800 */
[----:B------:R-:W0:Y:S02]  /*05e0*/  @!P1 LDS R5, [R3] ;  /* 0x0000000003059984 */ /* 0x000e240000000800 */
[----:B0-----:R-:W-:-:S05]  /*05f0*/  @!P1 FADD R2, R2, R5 ;  /* 0x0000000502029221 */ /* 0x001fca0000000000 */
[----:B------:R0:W-:Y:S01]  /*0600*/  @!P1 STS [R3], R2 ;  /* 0x0000000203009388 */ /* 0x0001e20000000800 */
[----:B------:R-:W-:Y:S06]  /*0610*/  BAR.SYNC.DEFER_BLOCKING 0x0 ;  /* 0x0000000000007b1d */ /* 0x000fec0000010000 */
[----:B------:R-:W-:Y:S05]  /*0620*/  @P0 EXIT ;  /* 0x000000000000094d */ /* 0x000fea0003800000 */
[----:B------:R-:W-:Y:S01]  /*0630*/  LDS R0, [R9] ;  /* 0x0000000009007984 */ /* 0x000fe20000000800 */
[----:B0-----:R-:W0:Y:S03]  /*0640*/  LDC.64 R2, c[0x0][0x388] ;  /* 0x0000e200ff027b82 */ /* 0x001e260000000a00 */
[----:B------:R-:W1:Y:S02]  /*0650*/  LDS R5, [R9+0x20] ;  /* 0x0000200009057984 */ /* 0x000e640000000800 */
[----:B-1----:R-:W-:Y:S01]  /*0660*/  FADD R7, R0, R5 ;  /* 0x0000000500077221 */ /* 0x002fe20000000000 */
[----:B0-----:R-:W-:-:S05]  /*0670*/  IMAD.WIDE R4, R4, 0x4, R2 ;  /* 0x0000000404047825 */ /* 0x001fca00078e0202 */
[----:B------:R-:W-:Y:S01]  /*0680*/  REDG.E.ADD.F32.FTZ.RN.STRONG.GPU desc[UR6][R4.64], R7 ;  /* 0x00000007040079a6 */ /* 0x000fe2000c12f306 */
[----:B------:R-:W-:Y:S05]  /*0690*/  EXIT ;  /* 0x000000000000794d */ /* 0x000fea0003800000 */
.L_x_0:
[----:B------:R-:W-:-:S00]  /*06a0*/  BRA `(.L_x_0) ;  /* 0xfffffffc00fc7947 */ /* 0x000fc0000383ffff */
[----:B------:R-:W-:-:S00]  /*06b0*/  NOP ;  /* 0x0000000000007918 */ /* 0x000fc00000000000 */
        /* <DEDUP_REMOVED lines=12> */
.L_x_25:


//--------------------- .text._Z18colreduct2_32x8x64PfS_iii --------------------------
	.section	.text._Z18colreduct2_32x8x64PfS_iii,"ax",@progbits
	.align	128
        .global         _Z18colreduct2_32x8x64PfS_iii
        .type           _Z18colreduct2_32x8x64PfS_iii,@function
        .size           _Z18colreduct2_32x8x64PfS_iii,(.L_x_26 - _Z18colreduct2_32x8x64PfS_iii)
        .other          _Z18colreduct2_32x8x64PfS_iii,@"STO_CUDA_ENTRY STV_DEFAULT"
_Z18colreduct2_32x8x64PfS_iii:
.text._Z18colreduct2_32x8x64PfS_iii:
[----:B------:R-:W-:Y:S01]  /*0000*/  LDC R1, c[0x0][0x37c] ;  /* 0x0000df00ff017b82 */ /* 0x000fe20000000800 */
[----:B------:R-:W0:Y:S07]  /*0010*/  LDCU UR6, c[0x0][0x360] ;  /* 0x00006c00ff0677ac */ /* 0x000e2e0008000800 */
[----:B------:R-:W1:Y:S01]  /*0020*/  S2UR UR5, SR_CTAID.X ;  /* 0x00000000000579c3 */ /* 0x000e620000002500 */
[----:B------:R-:W-:Y:S01]  /*0030*/  IMAD.MOV.U32 R9, RZ, RZ, RZ ;  /* 0x000000ffff097224 */ /* 0x000fe200078e00ff */
[----:B------:R-:W2:Y:S01]  /*0040*/  LDCU UR4, c[0x0][0x394] ;  /* 0x00007280ff0477ac */ /* 0x000ea20008000800 */
[----:B------:R-:W3:Y:S01]  /*0050*/  LDCU.64 UR8, c[0x0][0x358] ;  /* 0x00006b00ff0877ac */ /* 0x000ee20008000a00 */
[----:B0-----:R-:W0:Y:S01]  /*0060*/  I2F.U32.RP R4, UR6 ;  /* 0x0000000600047d06 */ /* 0x001e220008209000 */
[----:B------:R-:W-:Y:S01]  /*0070*/  ISETP.NE.U32.AND P2, PT, RZ, UR6, PT ;  /* 0x00000006ff007c0c */ /* 0x000fe2000bf45070 */
[----:B--2---:R-:W-:Y:S01]  /*0080*/  IMAD.U32 R26, RZ, RZ, UR4 ;  /* 0x00000004ff1a7e24 */ /* 0x004fe2000f8e00ff */
[----:B------:R-:W2:Y:S04]  /*0090*/  LDCU UR4, c[0x0][0x398] ;  /* 0x00007300ff0477ac */ /* 0x000ea80008000800 */
[----:B------:R-:W-:-:S04]  /*00a0*/  IADD3 R0, PT, PT, R26, UR6, RZ ;  /* 0x000000061a007c10 */ /* 0x000fc8000fffe0ff */
[----:B------:R-:W-:Y:S01]  /*00b0*/  IADD3 R0, PT, PT, R0, -0x1, RZ ;  /* 0xffffffff00007810 */ /* 0x000fe20007ffe0ff */
[----:B0-----:R-:W0:Y:S01]  /*00c0*/  MUFU.RCP R4, R4 ;  /* 0x0000000400047308 */ /* 0x001e220000001000 */
[----:B--2---:R-:W-:Y:S01]  /*00d0*/  UISETP.GE.AND UP0, UPT, UR4, 0x1, UPT ;  /* 0x000000010400788c */ /* 0x004fe2000bf06270 */
[----:B0-----:R-:W-:-:S06]  /*00e0*/  IADD3 R2, PT, PT, R4, 0xffffffe, RZ ;  /* 0x0ffffffe04027810 */ /* 0x001fcc0007ffe0ff */
[----:B------:R0:W2:Y:S02]  /*00f0*/  F2I.FTZ.U32.TRUNC.NTZ R3, R2 ;  /* 0x0000000200037305 */ /* 0x0000a4000021f000 */
[----:B0-----:R-:W-:Y:S01]  /*0100*/  IMAD.MOV.U32 R2, RZ, RZ, RZ ;  /* 0x000000ffff027224 */ /* 0x001fe200078e00ff */
[----:B--2---:R-:W-:-:S05]  /*0110*/  IADD3 R5, PT, PT, RZ, -R3, RZ ;  /* 0x80000003ff057210 */ /* 0x004fca0007ffe0ff */
[----:B------:R-:W-:-:S04]  /*0120*/  IMAD R5, R5, UR6, RZ ;  /* 0x0000000605057c24 */ /* 0x000fc8000f8e02ff */
[----:B------:R-:W-:-:S06]  /*0130*/  IMAD.HI.U32 R3, R3, R5, R2 ;  /* 0x0000000503037227 */ /* 0x000fcc00078e0002 */
[----:B------:R-:W-:-:S04]  /*0140*/  IMAD.HI.U32 R5, R3, R0, RZ ;  /* 0x0000000003057227 */ /* 0x000fc800078e00ff */
[----:B------:R-:W-:-:S04]  /*0150*/  IMAD.MOV R3, RZ, RZ, -R5 ;  /* 0x000000ffff037224 */ /* 0x000fc800078e0a05 */
[----:B------:R-:W-:-:S05]  /*0160*/  IMAD R0, R3, UR6, R0 ;  /* 0x0000000603007c24 */ /* 0x000fca000f8e0200 */
[----:B------:R-:W-:-:S13]  /*0170*/  ISETP.GE.U32.AND P0, PT, R0, UR6, PT ;  /* 0x0000000600007c0c */ /* 0x000fda000bf06070 */
[----:B------:R-:W-:Y:S02]  /*0180*/  @P0 IADD3 R0, PT, PT, R0, -UR6, RZ ;  /* 0x8000000600000c10 */ /* 0x000fe4000fffe0ff */
[----:B------:R-:W-:Y:S02]  /*0190*/  @P0 IADD3 R5, PT, PT, R5, 0x1, RZ ;  /* 0x0000000105050810 */ /* 0x000fe40007ffe0ff */
[----:B------:R-:W-:-:S13]  /*01a0*/  ISETP.GE.U32.AND P1, PT, R0, UR6, PT ;  /* 0x0000000600007c0c */ /* 0x000fda000bf26070 */
[----:B------:R-:W-:Y:S01]  /*01b0*/  @P1 VIADD R5, R5, 0x1 ;  /* 0x0000000105051836 */ /* 0x000fe20000000000 */
[----:B------:R-:W-:-:S04]  /*01c0*/  @!P2 LOP3.LUT R5, RZ, UR6, RZ, 0x33, !PT ;  /* 0x00000006ff05ac12 */ /* 0x000fc8000f8e33ff */
[----:B------:R-:W0:Y:S01]  /*01d0*/  I2F.U32.RP R0, R5 ;  /* 0x0000000500007306 */ /* 0x000e220000209000 */
[----:B------:R-:W-:-:S07]  /*01e0*/  ISETP.NE.U32.AND P2, PT, R5, RZ, PT ;  /* 0x000000ff0500720c */ /* 0x000fce0003f45070 */
[----:B0-----:R-:W0:Y:S02]  /*01f0*/  MUFU.RCP R0, R0 ;  /* 0x0000000000007308 */ /* 0x001e240000001000 */
[----:B0-----:R-:W-:-:S06]  /*0200*/  IADD3 R2, PT, PT, R0, 0xffffffe, RZ ;  /* 0x0ffffffe00027810 */ /* 0x001fcc0007ffe0ff */
[----:B------:R0:W2:Y:S02]  /*0210*/  F2I.FTZ.U32.TRUNC.NTZ R3, R2 ;  /* 0x0000000200037305 */ /* 0x0000a4000021f000 */
[----:B0-----:R-:W-:Y:S02]  /*0220*/  IMAD.MOV.U32 R2, RZ, RZ, RZ ;  /* 0x000000ffff027224 */ /* 0x001fe400078e00ff */
[----:B--2---:R-:W-:-:S05]  /*0230*/  IMAD R4, R5, R3, RZ ;  /* 0x0000000305047224 */ /* 0x004fca00078e02ff */
[----:B------:R-:W-:-:S05]  /*0240*/  IADD3 R7, PT, PT, -R4, RZ, RZ ;  /* 0x000000ff04077210 */ /* 0x000fca0007ffe1ff */
[----:B------:R-:W-:Y:S02]  /*0250*/  IMAD.HI.U32 R3, R3, R7, R2 ;  /* 0x0000000703037227 */ /* 0x000fe400078e0002 */
[----:B------:R-:W0:Y:S04]  /*0260*/  S2R R2, SR_TID.X ;  /* 0x0000000000027919 */ /* 0x000e280000002100 */
[----:B-1----:R-:W-:-:S05]  /*0270*/  IMAD.HI.U32 R4, R3, UR5, RZ ;  /* 0x0000000503047c27 */ /* 0x002fca000f8e00ff */
[----:B------:R-:W-:-:S05]  /*0280*/  IADD3 R6, PT, PT, -R4, RZ, RZ ;  /* 0x000000ff04067210 */ /* 0x000fca0007ffe1ff */
[----:B------:R-:W-:-:S05]  /*0290*/  IMAD R6, R5, R6, UR5 ;  /* 0x0000000505067e24 */ /* 0x000fca000f8e0206 */
[----:B------:R-:W-:-:S13]  /*02a0*/  ISETP.GE.U32.AND P0, PT, R6, R5, PT ;  /* 0x000000050600720c */ /* 0x000fda0003f06070 */
[----:B------:R-:W-:Y:S01]  /*02b0*/  @P0 IADD3 R6, PT, PT, -R5, R6, RZ ;  /* 0x0000000605060210 */ /* 0x000fe20007ffe1ff */
[----:B------:R-:W-:-:S03]  /*02c0*/  @P0 VIADD R4, R4, 0x1 ;  /* 0x0000000104040836 */ /* 0x000fc60000000000 */
[----:B------:R-:W-:-:S13]  /*02d0*/  ISETP.GE.U32.AND P1, PT, R6, R5, PT ;  /* 0x000000050600720c */ /* 0x000fda0003f26070 */
[----:B------:R-:W-:Y:S02]  /*02e0*/  @P1 IADD3 R4, PT, PT, R4, 0x1, RZ ;  /* 0x0000000104041810 */ /* 0x000fe40007ffe0ff */
[----:B------:R-:W-:-:S04]  /*02f0*/  @!P2 LOP3.LUT R4, RZ, R5, RZ, 0x33, !PT ;  /* 0x00000005ff04a212 */ /* 0x000fc800078e33ff */
[----:B------:R-:W-:-:S05]  /*0300*/  IADD3 R0, PT, PT, -R4, RZ, RZ ;  /* 0x000000ff04007210 */ /* 0x000fca0007ffe1ff */
[----:B------:R-:W-:-:S04]  /*0310*/  IMAD R3, R5, R0, UR5 ;  /* 0x0000000505037e24 */ /* 0x000fc8000f8e0200 */
[----:B0-----:R-:W-:Y:S01]  /*0320*/  IMAD R3, R3, UR6, R2 ;  /* 0x0000000603037c24 */ /* 0x001fe2000f8e0202 */
[----:B---3--:R-:W-:Y:S06]  /*0330*/  BRA.U !UP0, `(.L_x_1) ;  /* 0x0000000908b87547 */ /* 0x008fec000b800000 */
[----:B------:R-:W0:Y:S01]  /*0340*/  S2R R5, SR_TID.Y ;  /* 0x0000000000057919 */ /* 0x000e220000002200 */
[----:B------:R-:W0:Y:S01]  /*0350*/  LDCU UR5, c[0x0][0x364] ;  /* 0x00006c80ff0577ac */ /* 0x000e220008000800 */
[----:B------:R-:W-:Y:S01]  /*0360*/  HFMA2 R9, -RZ, RZ, 0, 0 ;  /* 0x00000000ff097431 */ /* 0x000fe200000001ff */
[----:B------:R-:W-:Y:S02]  /*0370*/  UISETP.GE.U32.AND UP1, UPT, UR4, 0x8, UPT ;  /* 0x000000080400788c */ /* 0x000fe4000bf26070 */
[----:B------:R-:W-:-:S04]  /*0380*/  ULOP3.LUT UR6, UR4, 0x7, URZ, 0xc0, !UPT ;  /* 0x0000000704067892 */ /* 0x000fc8000f8ec0ff */
[----:B------:R-:W-:Y:S01]  /*0390*/  UISETP.NE.AND UP0, UPT, UR6, URZ, UPT ;  /* 0x000000ff0600728c */ /* 0x000fe2000bf05270 */
[----:B0-----:R-:W-:Y:S01]  /*03a0*/  IMAD R4, R4, UR5, R5 ;  /* 0x0000000504047c24 */ /* 0x001fe2000f8e0205 */
[----:B------:R-:W-:Y:S01]  /*03b0*/  MOV R5, RZ ;  /* 0x000000ff00057202 */ /* 0x000fe20000000f00 */
[----:B------:R-:W-:Y:S08]  /*03c0*/  BRA.U !UP1, `(.L_x_2) ;  /* 0x0000000509507547 */ /* 0x000ff0000b800000 */
[----:B------:R-:W0:Y:S01]  /*03d0*/  LDC.64 R10, c[0x0][0x390] ;  /* 0x0000e400ff0a7b82 */ /* 0x000e220000000a00 */
[----:B------:R-:W-:Y:S01]  /*03e0*/  ULOP3.LUT UR4, UR4, 0x7ffffff8, URZ, 0xc0, !UPT ;  /* 0x7ffffff804047892 */ /* 0x000fe2000f8ec0ff */
[----:B------:R-:W-:Y:S01]  /*03f0*/  IMAD.MOV.U32 R9, RZ, RZ, RZ ;  /* 0x000000ffff097224 */ /* 0x000fe200078e00ff */
[----:B------:R-:W-:Y:S01]  /*0400*/  MOV R7, RZ ;  /* 0x000000ff00077202 */ /* 0x000fe20000000f00 */
[----:B------:R-:W1:Y:S03]  /*0410*/  LDCU UR5, c[0x0][0x398] ;  /* 0x00007300ff0577ac */ /* 0x000e660008000800 */
[----:B------:R-:W-:Y:S01]  /*0420*/  MOV R5, UR4 ;  /* 0x0000000400057c02 */ /* 0x000fe20008000f00 */
[----:B------:R-:W-:-:S12]  /*0430*/  UIADD3 UR7, UPT, UPT, -UR4, URZ, URZ ;  /* 0x000000ff04077290 */ /* 0x000fd8000fffe1ff */
.L_x_3:
[----:B-1----:R-:W-:Y:S01]  /*0440*/  UMOV UR4, UR5 ;  /* 0x0000000500047c82 */ /* 0x002fe20008000000 */
[----:B0-----:R-:W-:Y:S02]  /*0450*/  IMAD.MOV.U32 R26, RZ, RZ, R11 ;  /* 0x000000ffff1a7224 */ /* 0x001fe400078e000b */
[----:B------:R-:W-:Y:S02]  /*0460*/  HFMA2 R0, -RZ, RZ, 0, 0 ;  /* 0x00000000ff007431 */ /* 0x000fe400000001ff */
[----:B------:R-:W-:-:S04]  /*0470*/  IMAD R23, R4, UR4, R7 ;  /* 0x0000000404177c24 */ /* 0x000fc8000f8e0207 */
[C---:B------:R-:W-:Y:S01]  /*0480*/  VIADD R13, R23.reuse, 0x3 ;  /* 0x00000003170d7836 */ /* 0x040fe20000000000 */
[C---:B------:R-:W-:Y:S02]  /*0490*/  ISETP.GE.AND P3, PT, R23.reuse, R10, PT ;  /* 0x0000000a1700720c */ /* 0x040fe40003f66270 */
[----:B------:R-:W-:Y:S02]  /*04a0*/  IADD3 R27, PT, PT, R23, 0x1, RZ ;  /* 0x00000001171b7810 */ /* 0x000fe40007ffe0ff */
[----:B------:R-:W-:Y:S02]  /*04b0*/  ISETP.GE.OR P3, PT, R3, R26, P3 ;  /* 0x0000001a0300720c */ /* 0x000fe40001f66670 */
[----:B------:R-:W-:Y:S02]  /*04c0*/  ISETP.GE.AND P2, PT, R27, R10, PT ;  /* 0x0000000a1b00720c */ /* 0x000fe40003f46270 */
[----:B------:R-:W-:Y:S02]  /*04d0*/  IADD3 R19, PT, PT, R23, 0x2, RZ ;  /* 0x0000000217137810 */ /* 0x000fe40007ffe0ff */
[----:B------:R-:W-:-:S02]  /*04e0*/  ISETP.GE.OR P2, PT, R3, R26, P2 ;  /* 0x0000001a0300720c */ /* 0x000fc40001746670 */
[-C--:B------:R-:W-:Y:S02]  /*04f0*/  ISETP.GE.AND P0, PT, R19, R10.reuse, PT ;  /* 0x0000000a1300720c */ /* 0x080fe40003f06270 */
[----:B------:R-:W-:Y:S02]  /*0500*/  ISETP.GE.AND P1, PT, R13, R10, PT ;  /* 0x0000000a0d00720c */ /* 0x000fe40003f26270 */
[-C--:B------:R-:W-:Y:S01]  /*0510*/  ISETP.GE.OR P0, PT, R3, R26.reuse, P0 ;  /* 0x0000001a0300720c */ /* 0x080fe20000706670 */
[----:B------:R-:W0:Y:S01]  /*0520*/  @!P3 LDC.64 R14, c[0x0][0x380] ;  /* 0x0000e000ff0ebb82 */ /* 0x000e220000000a00 */
[-C--:B------:R-:W-:Y:S01]  /*0530*/  @!P3 IMAD R21, R23, R26.reuse, R3 ;  /* 0x0000001a1715b224 */ /* 0x080fe200078e0203 */
[----:B------:R-:W-:Y:S01]  /*0540*/  ISETP.GE.OR P1, PT, R3, R26, P1 ;  /* 0x0000001a0300720c */ /* 0x000fe20000f26670 */
[C---:B------:R-:W-:Y:S01]  /*0550*/  VIADD R6, R23.reuse, 0x5 ;  /* 0x0000000517067836 */ /* 0x040fe20000000000 */
[----:B------:R-:W-:-:S04]  /*0560*/  IADD3 R25, PT, PT, R23, 0x4, RZ ;  /* 0x0000000417197810 */ /* 0x000fc80007ffe0ff */
[----:B------:R-:W1:Y:S08]  /*0570*/  @!P2 LDC.64 R16, c[0x0][0x380] ;  /* 0x0000e000ff10ab82 */ /* 0x000e700000000a00 */
[----:B------:R-:W2:Y:S01]  /*0580*/  @!P0 LDC.64 R28, c[0x0][0x380] ;  /* 0x0000e000ff1c8b82 */ /* 0x000ea20000000a00 */
[----:B------:R-:W-:Y:S01]  /*0590*/  ISETP.GE.AND P4, PT, R25, R10, PT ;  /* 0x0000000a1900720c */ /* 0x000fe20003f86270 */
[----:B0-----:R-:W-:-:S03]  /*05a0*/  @!P3 IMAD.WIDE R14, R21, 0x4, R14 ;  /* 0x00000004150eb825 */ /* 0x001fc600078e020e */
[----:B------:R-:W-:-:S03]  /*05b0*/  ISETP.GE.OR P4, PT, R3, R26, P4 ;  /* 0x0000001a0300720c */ /* 0x000fc60002786670 */
[----:B------:R-:W0:Y:S01]  /*05c0*/  @!P1 LDC.64 R20, c[0x0][0x380] ;  /* 0x0000e000ff149b82 */ /* 0x000e220000000a00 */
[----:B------:R3:W4:Y:S01]  /*05d0*/  @!P3 LDG.E R0, desc[UR8][R14.64] ;  /* 0x000000080e00b981 */ /* 0x000722000c1e1900 */
[----:B------:R-:W-:Y:S01]  /*05e0*/  ISETP.GE.AND P3, PT, R6, R10, PT ;  /* 0x0000000a0600720c */ /* 0x000fe20003f66270 */
[-C--:B------:R-:W-:Y:S01]  /*05f0*/  @!P2 IMAD R27, R27, R26.reuse, R3 ;  /* 0x0000001a1b1ba224 */ /* 0x080fe200078e0203 */
[C---:B------:R-:W-:Y:S01]  /*0600*/  IADD3 R22, PT, PT, R23.reuse, 0x6, RZ ;  /* 0x0000000617167810 */ /* 0x040fe20007ffe0ff */
[----:B------:R-:W-:Y:S01]  /*0610*/  VIADD R23, R23, 0x7 ;  /* 0x0000000717177836 */ /* 0x000fe20000000000 */
[----:B------:R-:W-:Y:S01]  /*0620*/  ISETP.GE.OR P3, PT, R3, R26, P3 ;  /* 0x0000001a0300720c */ /* 0x000fe20001f66670 */
[----:B-1----:R-:W-:Y:S01]  /*0630*/  @!P2 IMAD.WIDE R16, R27, 0x4, R16 ;  /* 0x000000041b10a825 */ /* 0x002fe200078e0210 */
[----:B------:R-:W-:Y:S02]  /*0640*/  MOV R8, RZ ;  /* 0x000000ff00087202 */ /* 0x000fe40000000f00 */
[----:B------:R-:W-:Y:S01]  /*0650*/  ISETP.GE.AND P5, PT, R22, R10, PT ;  /* 0x0000000a1600720c */ /* 0x000fe20003fa6270 */
[-C--:B------:R-:W-:Y:S01]  /*0660*/  @!P0 IMAD R19, R19, R26.reuse, R3 ;  /* 0x0000001a13138224 */ /* 0x080fe200078e0203 */
[----:B---3--:R-:W1:Y:S02]  /*0670*/  @!P4 LDC.64 R14, c[0x0][0x380] ;  /* 0x0000e000ff0ecb82 */ /* 0x008e640000000a00 */
[----:B------:R3:W5:Y:S01]  /*0680*/  @!P2 LDG.E R8, desc[UR8][R16.64] ;  /* 0x000000081008a981 */ /* 0x000762000c1e1900 */
[----:B------:R-:W-:Y:S01]  /*0690*/  ISETP.GE.OR P5, PT, R3, R26, P5 ;  /* 0x0000001a0300720c */ /* 0x000fe20002fa6670 */
[----:B--2---:R-:W-:Y:S01]  /*06a0*/  @!P0 IMAD.WIDE R28, R19, 0x4, R28 ;  /* 0x00000004131c8825 */ /* 0x004fe200078e021c */
[----:B------:R-:W-:-:S03]  /*06b0*/  ISETP.GE.AND P2, PT, R23, R10, PT ;  /* 0x0000000a1700720c */ /* 0x000fc60003f46270 */
[----:B------:R-:W-:Y:S02]  /*06c0*/  HFMA2 R24, -RZ, RZ, 0, 0 ;  /* 0x00000000ff187431 */ /* 0x000fe400000001ff */
[-C--:B------:R-:W-:Y:S01]  /*06d0*/  @!P1 IMAD R19, R13, R26.reuse, R3 ;  /* 0x0000001a0d139224 */ /* 0x080fe200078e0203 */
[----:B------:R-:W-:Y:S01]  /*06e0*/  ISETP.GE.OR P2, PT, R3, R26, P2 ;  /* 0x0000001a0300720c */ /* 0x000fe20001746670 */
[----:B------:R-:W2:Y:S02]  /*06f0*/  @!P3 LDC.64 R12, c[0x0][0x380] ;  /* 0x0000e000ff0cbb82 */ /* 0x000ea40000000a00 */
[----:B0-----:R-:W-:Y:S01]  /*0700*/  @!P1 IMAD.WIDE R20, R19, 0x4, R20 ;  /* 0x0000000413149825 */ /* 0x001fe200078e0214 */
[----:B------:R-:W-:-:S03]  /*0710*/  MOV R27, RZ ;  /* 0x000000ff001b7202 */ /* 0x000fc60000000f00 */
[-CC-:B------:R-:W-:Y:S01]  /*0720*/  @!P4 IMAD R25, R25, R26.reuse, R3.reuse ;  /* 0x0000001a1919c224 */ /* 0x180fe200078e0203 */
[----:B------:R-:W5:Y:S01]  /*0730*/  @!P0 LDG.E R24, desc[UR8][R28.64] ;  /* 0x000000081c188981 */ /* 0x000f62000c1e1900 */
[----:B---3--:R-:W0:Y:S01]  /*0740*/  @!P5 LDC.64 R16, c[0x0][0x380] ;  /* 0x0000e000ff10db82 */ /* 0x008e220000000a00 */
[----:B------:R-:W-:Y:S02]  /*0750*/  @!P3 IMAD R6, R6, R26, R3 ;  /* 0x0000001a0606b224 */ /* 0x000fe400078e0203 */
[----:B------:R3:W5:Y:S01]  /*0760*/  @!P1 LDG.E R27, desc[UR8][R20.64] ;  /* 0x00000008141b9981 */ /* 0x000762000c1e1900 */
[----:B-1----:R-:W-:-:S04]  /*0770*/  @!P4 IMAD.WIDE R14, R25, 0x4, R14 ;  /* 0x00000004190ec825 */ /* 0x002fc800078e020e */
[----:B------:R-:W1:Y:S01]  /*0780*/  @!P2 LDC.64 R18, c[0x0][0x380] ;  /* 0x0000e000ff12ab82 */ /* 0x000e620000000a00 */
[----:B------:R-:W-:Y:S02]  /*0790*/  IMAD.MOV.U32 R25, RZ, RZ, RZ ;  /* 0x000000ffff197224 */ /* 0x000fe400078e00ff */
[----:B--2---:R-:W-:-:S04]  /*07a0*/  @!P3 IMAD.WIDE R12, R6, 0x4, R12 ;  /* 0x00000004060cb825 */ /* 0x004fc800078e020c */
[----:B------:R-:W-:Y:S01]  /*07b0*/  HFMA2 R6, -RZ, RZ, 0, 0 ;  /* 0x00000000ff067431 */ /* 0x000fe200000001ff */
[----:B------:R-:W2:Y:S01]  /*07c0*/  @!P4 LDG.E R25, desc[UR8][R14.64] ;  /* 0x000000080e19c981 */ /* 0x000ea2000c1e1900 */
[----:B---3--:R-:W-:Y:S01]  /*07d0*/  CS2R R20, SRZ ;  /* 0x0000000000147805 */ /* 0x008fe2000001ff00 */
[-CC-:B------:R-:W-:Y:S02]  /*07e0*/  @!P5 IMAD R29, R22, R26.reuse, R3.reuse ;  /* 0x0000001a161dd224 */ /* 0x180fe400078e0203 */
[----:B------:R-:W-:Y:S02]  /*07f0*/  @!P2 IMAD R23, R23, R26, R3 ;  /* 0x0000001a1717a224 */ /* 0x000fe400078e0203 */
[----:B0-----:R-:W-:Y:S01]  /*0800*/  @!P5 IMAD.WIDE R16, R29, 0x4, R16 ;  /* 0x000000041d10d825 */ /* 0x001fe200078e0210 */
[----:B------:R-:W3:Y:S04]  /*0810*/  @!P3 LDG.E R6, desc[UR8][R12.64] ;  /* 0x000000080c06b981 */ /* 0x000ee8000c1e1900 */
[----:B------:R-:W3:Y:S01]  /*0820*/  @!P5 LDG.E R20, desc[UR8][R16.64] ;  /* 0x000000081014d981 */ /* 0x000ee2000c1e1900 */
[----:B-1----:R-:W-:-:S05]  /*0830*/  @!P2 IMAD.WIDE R18, R23, 0x4, R18 ;  /* 0x000000041712a825 */ /* 0x002fca00078e0212 */
[----:B------:R-:W3:Y:S01]  /*0840*/  @!P2 LDG.E R21, desc[UR8][R18.64] ;  /* 0x000000081215a981 */ /* 0x000ee2000c1e1900 */
[----:B------:R-:W-:-:S04]  /*0850*/  UIADD3 UR7, UPT, UPT, UR7, 0x8, URZ ;  /* 0x0000000807077890 */ /* 0x000fc8000fffe0ff */
[----:B------:R-:W-:Y:S01]  /*0860*/  UISETP.NE.AND UP1, UPT, UR7, URZ, UPT ;  /* 0x000000ff0700728c */ /* 0x000fe2000bf25270 */
[----:B------:R-:W-:Y:S01]  /*0870*/  IADD3 R7, PT, PT, R7, 0x8, RZ ;  /* 0x0000000807077810 */ /* 0x000fe20007ffe0ff */
[----:B----4-:R-:W-:-:S04]  /*0880*/  FADD R9, R0, R9 ;  /* 0x0000000900097221 */ /* 0x010fc80000000000 */
[----:B-----5:R-:W-:-:S04]  /*0890*/  FADD R9, R9, R8 ;  /* 0x0000000809097221 */ /* 0x020fc80000000000 */
[----:B------:R-:W-:-:S04]  /*08a0*/  FADD R24, R9, R24 ;  /* 0x0000001809187221 */ /* 0x000fc80000000000 */
[----:B------:R-:W-:-:S04]  /*08b0*/  FADD R24, R24, R27 ;  /* 0x0000001b18187221 */ /* 0x000fc80000000000 */
[----:B--2---:R-:W-:-:S04]  /*08c0*/  FADD R25, R24, R25 ;  /* 0x0000001918197221 */ /* 0x004fc80000000000 */
[----:B---3--:R-:W-:-:S04]  /*08d0*/  FADD R25, R25, R6 ;  /* 0x0000000619197221 */ /* 0x008fc80000000000 */
[----:B------:R-:W-:-:S04]  /*08e0*/  FADD R20, R25, R20 ;  /* 0x0000001419147221 */ /* 0x000fc80000000000 */
[----:B------:R-:W-:Y:S01]  /*08f0*/  FADD R9, R20, R21 ;  /* 0x0000001514097221 */ /* 0x000fe20000000000 */
[----:B------:R-:W-:Y:S06]  /*0900*/  BRA.U UP1, `(.L_x_3) ;  /* 0xfffffff901cc7547 */ /* 0x000fec000b83ffff */
.L_x_2:
[----:B------:R-:W-:Y:S05]  /*0910*/  BRA.U !UP0, `(.L_x_1) ;  /* 0x0000000508407547 */ /* 0x000fea000b800000 */
[----:B------:R-:W-:Y:S02]  /*0920*/  UISETP.GE.U32.AND UP0, UPT, UR6, 0x4, UPT ;  /* 0x000000040600788c */ /* 0x000fe4000bf06070 */
[----:B------:R-:W-:-:S04]  /*0930*/  ULOP3.LUT UR5, UR4, 0x3, URZ, 0xc0, !UPT ;  /* 0x0000000304057892 */ /* 0x000fc8000f8ec0ff */
[----:B------:R-:W-:-:S03]  /*0940*/  UISETP.NE.AND UP1, UPT, UR5, URZ, UPT ;  /* 0x000000ff0500728c */ /* 0x000fc6000bf25270 */
[----:B------:R-:W-:Y:S08]  /*0950*/  BRA.U !UP0, `(.L_x_4) ;  /* 0x0000000108947547 */ /* 0x000ff0000b800000 */
[----:B------:R-:W0:Y:S01]  /*0960*/  LDCU UR6, c[0x0][0x390] ;  /* 0x00007200ff0677ac */ /* 0x000e220008000800 */
[----:B------:R-:W-:Y:S01]  /*0970*/  IMAD R17, R4, UR4, R5 ;  /* 0x0000000404117c24 */ /* 0x000fe2000f8e0205 */
[----:B------:R-:W-:-:S03]  /*0980*/  MOV R8, RZ ;  /* 0x000000ff00087202 */ /* 0x000fc60000000f00 */
[C---:B------:R-:W-:Y:S01]  /*0990*/  VIADD R0, R17.reuse, 0x1 ;  /* 0x0000000111007836 */ /* 0x040fe20000000000 */
[C---:B------:R-:W-:Y:S02]  /*09a0*/  IADD3 R16, PT, PT, R17.reuse, 0x3, RZ ;  /* 0x0000000311107810 */ /* 0x040fe40007ffe0ff */
[C---:B------:R-:W-:Y:S02]  /*09b0*/  IADD3 R19, PT, PT, R17.reuse, 0x2, RZ ;  /* 0x0000000211137810 */ /* 0x040fe40007ffe0ff */
[----:B0-----:R-:W-:Y:S02]  /*09c0*/  ISETP.GE.AND P0, PT, R17, UR6, PT ;  /* 0x0000000611007c0c */ /* 0x001fe4000bf06270 */
[----:B------:R-:W-:Y:S02]  /*09d0*/  ISETP.GE.AND P1, PT, R0, UR6, PT ;  /* 0x0000000600007c0c */ /* 0x000fe4000bf26270 */
[CC--:B------:R-:W-:Y:S02]  /*09e0*/  ISETP.GE.OR P0, PT, R3.reuse, R26.reuse, P0 ;  /* 0x0000001a0300720c */ /* 0x0c0fe40000706670 */
[----:B------:R-:W-:-:S02]  /*09f0*/  ISETP.GE.OR P1, PT, R3, R26, P1 ;  /* 0x0000001a0300720c */ /* 0x000fc40000f26670 */
[----:B------:R-:W-:Y:S02]  /*0a00*/  ISETP.GE.AND P3, PT, R16, UR6, PT ;  /* 0x0000000610007c0c */ /* 0x000fe4000bf66270 */
[----:B------:R-:W-:Y:S02]  /*0a10*/  ISETP.GE.AND P2, PT, R19, UR6, PT ;  /* 0x0000000613007c0c */ /* 0x000fe4000bf46270 */
[CC--:B------:R-:W-:Y:S02]  /*0a20*/  ISETP.GE.OR P3, PT, R3.reuse, R26.reuse, P3 ;  /* 0x0000001a0300720c */ /* 0x0c0fe40001f66670 */
[----:B------:R-:W-:-:S03]  /*0a30*/  ISETP.GE.OR P2, PT, R3, R26, P2 ;  /* 0x0000001a0300720c */ /* 0x000fc60001746670 */
[----:B------:R-:W0:Y:S01]  /*0a40*/  @!P0 LDC.64 R12, c[0x0][0x380] ;  /* 0x0000e000ff0c8b82 */ /* 0x000e220000000a00 */
[----:B------:R-:W-:-:S07]  /*0a50*/  @!P0 IMAD R17, R17, R26, R3 ;  /* 0x0000001a11118224 */ /* 0x000fce00078e0203 */
[----:B------:R-:W1:Y:S02]  /*0a60*/  @!P1 LDC.64 R14, c[0x0][0x380] ;  /* 0x0000e000ff0e9b82 */ /* 0x000e640000000a00 */
[----:B------:R-:W-:-:S06]  /*0a70*/  @!P2 IMAD R19, R19, R26, R3 ;  /* 0x0000001a1313a224 */ /* 0x000fcc00078e0203 */
[----:B------:R-:W2:Y:S08]  /*0a80*/  @!P3 LDC.64 R6, c[0x0][0x380] ;  /* 0x0000e000ff06bb82 */ /* 0x000eb00000000a00 */
[----:B------:R-:W3:Y:S01]  /*0a90*/  @!P2 LDC.64 R10, c[0x0][0x380] ;  /* 0x0000e000ff0aab82 */ /* 0x000ee20000000a00 */
[----:B0-----:R-:W-:-:S04]  /*0aa0*/  @!P0 IMAD.WIDE R12, R17, 0x4, R12 ;  /* 0x00000004110c8825 */ /* 0x001fc800078e020c */
[----:B------:R-:W-:Y:S02]  /*0ab0*/  @!P1 IMAD R17, R0, R26, R3 ;  /* 0x0000001a00119224 */ /* 0x000fe400078e0203 */
[----:B------:R-:W-:Y:S02]  /*0ac0*/  IMAD.MOV.U32 R0, RZ, RZ, RZ ;  /* 0x000000ffff007224 */ /* 0x000fe400078e00ff */
[----:B-1----:R-:W-:-:S04]  /*0ad0*/  @!P1 IMAD.WIDE R14, R17, 0x4, R14 ;  /* 0x00000004110e9825 */ /* 0x002fc800078e020e */
[----:B------:R-:W-:Y:S01]  /*0ae0*/  @!P3 IMAD R17, R16, R26, R3 ;  /* 0x0000001a1011b224 */ /* 0x000fe200078e0203 */
[----:B------:R-:W4:Y:S03]  /*0af0*/  @!P0 LDG.E R0, desc[UR8][R12.64] ;  /* 0x000000080c008981 */ /* 0x000f26000c1e1900 */
[----:B--2---:R-:W-:Y:S01]  /*0b00*/  @!P3 IMAD.WIDE R6, R17, 0x4, R6 ;  /* 0x000000041106b825 */ /* 0x004fe200078e0206 */
[----:B------:R-:W-:Y:S01]  /*0b10*/  CS2R R16, SRZ ;  /* 0x0000000000107805 */ /* 0x000fe2000001ff00 */
[----:B------:R-:W2:Y:S02]  /*0b20*/  @!P1 LDG.E R8, desc[UR8][R14.64] ;  /* 0x000000080e089981 */ /* 0x000ea4000c1e1900 */
[----:B---3--:R-:W-:-:S03]  /*0b30*/  @!P2 IMAD.WIDE R10, R19, 0x4, R10 ;  /* 0x00000004130aa825 */ /* 0x008fc600078e020a */
[----:B------:R-:W3:Y:S04]  /*0b40*/  @!P3 LDG.E R17, desc[UR8][R6.64] ;  /* 0x000000080611b981 */ /* 0x000ee8000c1e1900 */
[----:B------:R-:W5:Y:S01]  /*0b50*/  @!P2 LDG.E R16, desc[UR8][R10.64] ;  /* 0x000000080a10a981 */ /* 0x000f62000c1e1900 */
[----:B------:R-:W-:Y:S01]  /*0b60*/  IADD3 R5, PT, PT, R5, 0x4, RZ ;  /* 0x0000000405057810 */ /* 0x000fe20007ffe0ff */
[----:B----4-:R-:W-:-:S04]  /*0b70*/  FADD R9, R9, R0 ;  /* 0x0000000009097221 */ /* 0x010fc80000000000 */
[----:B--2---:R-:W-:-:S04]  /*0b80*/  FADD R9, R9, R8 ;  /* 0x0000000809097221 */ /* 0x004fc80000000000 */
[----:B-----5:R-:W-:-:S04]  /*0b90*/  FADD R16, R9, R16 ;  /* 0x0000001009107221 */ /* 0x020fc80000000000 */
[----:B---3--:R-:W-:-:S07]  /*0ba0*/  FADD R9, R16, R17 ;  /* 0x0000001110097221 */ /* 0x008fce0000000000 */
.L_x_4:
[----:B------:R-:W-:Y:S05]  /*0bb0*/  BRA.U !UP1, `(.L_x_1) ;  /* 0x0000000109987547 */ /* 0x000fea000b800000 */
[----:B------:R-:W-:Y:S02]  /*0bc0*/  UISETP.NE.AND UP0, UPT, UR5, 0x1, UPT ;  /* 0x000000010500788c */ /* 0x000fe4000bf05270 */
[----:B------:R-:W-:-:S04]  /*0bd0*/  ULOP3.LUT UR6, UR4, 0x1, URZ, 0xc0, !UPT ;  /* 0x0000000104067892 */ /* 0x000fc8000f8ec0ff */
[----:B------:R-:W-:-:S03]  /*0be0*/  UISETP.NE.U32.AND UP1, UPT, UR6, 0x1, UPT ;  /* 0x000000010600788c */ /* 0x000fc6000bf25070 */
[----:B------:R-:W-:Y:S08]  /*0bf0*/  BRA.U !UP0, `(.L_x_5) ;  /* 0x0000000108507547 */ /* 0x000ff0000b800000 */
[----:B------:R-:W0:Y:S01]  /*0c00*/  LDCU UR5, c[0x0][0x390] ;  /* 0x00007200ff0577ac */ /* 0x000e220008000800 */
[----:B------:R-:W-:Y:S01]  /*0c10*/  IMAD R13, R4, UR4, R5 ;  /* 0x00000004040d7c24 */ /* 0x000fe2000f8e0205 */
[----:B------:R-:W-:-:S03]  /*0c20*/  MOV R8, RZ ;  /* 0x000000ff00087202 */ /* 0x000fc60000000f00 */
[C---:B------:R-:W-:Y:S01]  /*0c30*/  VIADD R0, R13.reuse, 0x1 ;  /* 0x000000010d007836 */ /* 0x040fe20000000000 */
[----:B0-----:R-:W-:-:S04]  /*0c40*/  ISETP.GE.AND P0, PT, R13, UR5, PT ;  /* 0x000000050d007c0c */ /* 0x001fc8000bf06270 */
[----:B------:R-:W-:Y:S02]  /*0c50*/  ISETP.GE.AND P1, PT, R0, UR5, PT ;  /* 0x0000000500007c0c */ /* 0x000fe4000bf26270 */
[CC--:B------:R-:W-:Y:S02]  /*0c60*/  ISETP.GE.OR P0, PT, R3.reuse, R26.reuse, P0 ;  /* 0x0000001a0300720c */ /* 0x0c0fe40000706670 */
[----:B------:R-:W-:-:S11]  /*0c70*/  ISETP.GE.OR P1, PT, R3, R26, P1 ;  /* 0x0000001a0300720c */ /* 0x000fd60000f26670 */
[----:B------:R-:W0:Y:S01]  /*0c80*/  @!P0 LDC.64 R6, c[0x0][0x380] ;  /* 0x0000e000ff068b82 */ /* 0x000e220000000a00 */
[----:B------:R-:W-:-:S07]  /*0c90*/  @!P0 IMAD R13, R13, R26, R3 ;  /* 0x0000001a0d0d8224 */ /* 0x000fce00078e0203 */
[----:B------:R-:W1:Y:S01]  /*0ca0*/  @!P1 LDC.64 R10, c[0x0][0x380] ;  /* 0x0000e000ff0a9b82 */ /* 0x000e620000000a00 */
[----:B0-----:R-:W-:-:S04]  /*0cb0*/  @!P0 IMAD.WIDE R6, R13, 0x4, R6 ;  /* 0x000000040d068825 */ /* 0x001fc800078e0206 */
[----:B------:R-:W-:Y:S02]  /*0cc0*/  @!P1 IMAD R13, R0, R26, R3 ;  /* 0x0000001a000d9224 */ /* 0x000fe400078e0203 */
[----:B------:R-:W-:Y:S02]  /*0cd0*/  HFMA2 R0, -RZ, RZ, 0, 0 ;  /* 0x00000000ff007431 */ /* 0x000fe400000001ff */
[----:B-1----:R-:W-:-:S05]  /*0ce0*/  @!P1 IMAD.WIDE R10, R13, 0x4, R10 ;  /* 0x000000040d0a9825 */ /* 0x002fca00078e020a */
[----:B------:R-:W2:Y:S04]  /*0cf0*/  @!P1 LDG.E R8, desc[UR8][R10.64] ;  /* 0x000000080a089981 */ /* 0x000ea8000c1e1900 */
[----:B------:R-:W3:Y:S01]  /*0d00*/  @!P0 LDG.E R0, desc[UR8][R6.64] ;  /* 0x0000000806008981 */ /* 0x000ee2000c1e1900 */
[----:B------:R-:W-:Y:S02]  /*0d10*/  VIADD R5, R5, 0x2 ;  /* 0x0000000205057836 */ /* 0x000fe40000000000 */
[----:B---3--:R-:W-:-:S04]  /*0d20*/  FADD R9, R9, R0 ;  /* 0x0000000009097221 */ /* 0x008fc80000000000 */
[----:B--2---:R-:W-:-:S07]  /*0d30*/  FADD R9, R9, R8 ;  /* 0x0000000809097221 */ /* 0x004fce0000000000 */
.L_x_5:
[----:B------:R-:W-:Y:S05]  /*0d40*/  BRA.U UP1, `(.L_x_1) ;  /* 0x0000000101347547 */ /* 0x000fea000b800000 */
[----:B------:R-:W0:Y:S01]  /*0d50*/  LDCU UR5, c[0x0][0x390] ;  /* 0x00007200ff0577ac */ /* 0x000e220008000800 */
[----:B------:R-:W-:Y:S01]  /*0d60*/  IMAD R7, R4, UR4, R5 ;  /* 0x0000000404077c24 */ /* 0x000fe2000f8e0205 */
[----:B------:R-:W-:Y:S01]  /*0d70*/  BSSY.RECONVERGENT B0, `(.L_x_6) ;  /* 0x0000009000007945 */ /* 0x000fe20003800200 */
[----:B------:R-:W-:-:S03]  /*0d80*/  HFMA2 R4, -RZ, RZ, 0, 0 ;  /* 0x00000000ff047431 */ /* 0x000fc600000001ff */
[----:B0-----:R-:W-:-:S04]  /*0d90*/  ISETP.GE.AND P0, PT, R7, UR5, PT ;  /* 0x0000000507007c0c */ /* 0x001fc8000bf06270 */
[----:B------:R-:W-:-:S13]  /*0da0*/  ISETP.GE.OR P0, PT, R3, R26, P0 ;  /* 0x0000001a0300720c */ /* 0x000fda0000706670 */
[----:B------:R-:W-:Y:S05]  /*0db0*/  @P0 BRA `(.L_x_7) ;  /* 0x0000000000100947 */ /* 0x000fea0003800000 */
[----:B------:R-:W0:Y:S01]  /*0dc0*/  LDC.64 R4, c[0x0][0x380] ;  /* 0x0000e000ff047b82 */ /* 0x000e220000000a00 */
[----:B------:R-:W-:-:S04]  /*0dd0*/  IMAD R7, R7, R26, R3 ;  /* 0x0000001a07077224 */ /* 0x000fc800078e0203 */
[----:B0-----:R-:W-:-:S06]  /*0de0*/  IMAD.WIDE R4, R7, 0x4, R4 ;  /* 0x0000000407047825 */ /* 0x001fcc00078e0204 */
[----:B------:R0:W5:Y:S02]  /*0df0*/  LDG.E R4, desc[UR8][R4.64] ;  /* 0x0000000804047981 */ /* 0x000164000c1e1900 */
.L_x_7:
[----:B------:R-:W-:Y:S05]  /*0e00*/  BSYNC.RECONVERGENT B0 ;  /* 0x0000000000007941 */ /* 0x000fea0003800200 */
.L_x_6:
[----:B-----5:R-:W-:-:S07]  /*0e10*/  FADD R9, R9, R4 ;  /* 0x0000000409097221 */ /* 0x020fce0000000000 */
.L_x_1:
[----:B------:R-:W1:Y:S01]  /*0e20*/  S2UR UR5, SR_CgaCtaId ;  /* 0x00000000000579c3 */ /* 0x000e620000008800 */
[----:B------:R-:W2:Y:S01]  /*0e30*/  S2R R8, SR_TID.Y ;  /* 0x0000000000087919 */ /* 0x000ea20000002200 */
[----:B------:R-:W-:Y:S01]  /*0e40*/  UMOV UR4, 0x400 ;  /* 0x0000040000047882 */ /* 0x000fe20000000000 */
[----:B------:R-:W3:Y:S02]  /*0e50*/  LDCU UR6, c[0x0][0x364] ;  /* 0x00006c80ff0677ac */ /* 0x000ee40008000800 */
[----:B---3--:R-:W-:Y:S02]  /*0e60*/  UISETP.GE.U32.AND UP0, UPT, UR6, 0x2, UPT ;  /* 0x000000020600788c */ /* 0x008fe4000bf06070 */
[----:B-1----:R-:W-:-:S06]  /*0e70*/  ULEA UR4, UR5, UR4, 0x18 ;  /* 0x0000000405047291 */ /* 0x002fcc000f8ec0ff */
[----:B------:R-:W-:Y:S02]  /*0e80*/  LEA R0, R2, UR4, 0x5 ;  /* 0x0000000402007c11 */ /* 0x000fe4000f8e28ff */
[C---:B--2---:R-:W-:Y:S02]  /*0e90*/  ISETP.NE.AND P1, PT, R8.reuse, RZ, PT ;  /* 0x000000ff0800720c */ /* 0x044fe40003f25270 */
[----:B------:R-:W-:-:S05]  /*0ea0*/  LEA R2, R8, R0, 0x2 ;  /* 0x0000000008027211 */ /* 0x000fca00078e10ff */
[----:B------:R1:W-:Y:S01]  /*0eb0*/  STS [R2], R9 ;  /* 0x0000000902007388 */ /* 0x0003e20000000800 */
[----:B------:R-:W-:Y:S06]  /*0ec0*/  BAR.SYNC.DEFER_BLOCKING 0x0 ;  /* 0x0000000000007b1d */ /* 0x000fec0000010000 */
[----:B------:R-:W-:Y:S05]  /*0ed0*/  BRA.U !UP0, `(.L_x_8) ;  /* 0x0000000108307547 */ /* 0x000fea000b800000 */
[----:B------:R-:W-:-:S07]  /*0ee0*/  IMAD.U32 R4, RZ, RZ, UR6 ;  /* 0x00000006ff047e24 */ /* 0x000fce000f8e00ff */
.L_x_9:
[----:B-1----:R-:W-:-:S04]  /*0ef0*/  SHF.R.U32.HI R9, RZ, 0x1, R4 ;  /* 0x00000001ff097819 */ /* 0x002fc80000011604 */
[----:B------:R-:W-:-:S13]  /*0f00*/  ISETP.GE.U32.AND P0, PT, R8, R9, PT ;  /* 0x000000090800720c */ /* 0x000fda0003f06070 */
[----:B0-----:R-:W-:Y:S01]  /*0f10*/  @!P0 LEA R5, R9, R2, 0x2 ;  /* 0x0000000209058211 */ /* 0x001fe200078e10ff */
[----:B------:R-:W-:Y:S05]  /*0f20*/  @!P0 LDS R6, [R2] ;  /* 0x0000000002068984 */ /* 0x000fea0000000800 */
[----:B------:R-:W0:Y:S02]  /*0f30*/  @!P0 LDS R5, [R5] ;  /* 0x0000000005058984 */ /* 0x000e240000000800 */
[----:B0-----:R-:W-:-:S05]  /*0f40*/  @!P0 FADD R7, R5, R6 ;  /* 0x0000000605078221 */ /* 0x001fca0000000000 */
[----:B------:R2:W-:Y:S01]  /*0f50*/  @!P0 STS [R2], R7 ;  /* 0x0000000702008388 */ /* 0x0005e20000000800 */
[----:B------:R-:W-:Y:S01]  /*0f60*/  BAR.SYNC.DEFER_BLOCKING 0x0 ;  /* 0x0000000000007b1d */ /* 0x000fe20000010000 */
[----:B------:R-:W-:Y:S02]  /*0f70*/  ISETP.GT.U32.AND P0, PT, R4, 0x3, PT ;  /* 0x000000030400780c */ /* 0x000fe40003f04070 */
[----:B------:R-:W-:-:S11]  /*0f80*/  MOV R4, R9 ;  /* 0x0000000900047202 */ /* 0x000fd60000000f00 */
[----:B--2---:R-:W-:Y:S05]  /*0f90*/  @P0 BRA `(.L_x_9) ;  /* 0xfffffffc00d40947 */ /* 0x004fea000383ffff */
.L_x_8:
[----:B------:R-:W-:Y:S05]  /*0fa0*/  @P1 EXIT ;  /* 0x000000000000194d */ /* 0x000fea0003800000 */
[----:B------:R-:W2:Y:S01]  /*0fb0*/  LDS R7, [R0] ;  /* 0x0000000000077984 */ /* 0x000ea20000000800 */
[----:B0-----:R-:W1:Y:S02]  /*0fc0*/  LDC.64 R4, c[0x0][0x388] ;  /* 0x0000e200ff047b82 */ /* 0x001e640000000a00 */
[----:B-1----:R-:W-:-:S05]  /*0fd0*/  IMAD.WIDE R2, R3, 0x4, R4 ;  /* 0x0000000403027825 */ /* 0x002fca00078e0204 */
[----:B--2---:R-:W-:Y:S01]  /*0fe0*/  REDG.E.ADD.F32.FTZ.RN.STRONG.GPU desc[UR8][R2.64], R7 ;  /* 0x00000007020079a6 */ /* 0x004fe2000c12f308 */
[----:B------:R-:W-:Y:S05]  /*0ff0*/  EXIT ;  /* 0x000000000000794d */ /* 0x000fea0003800000 */
.L_x_10:
        /* <DEDUP_REMOVED lines=16> */
.L_x_26:


//--------------------- .text._Z17colreduct1_512x32PfS_iii --------------------------
	.section	.text._Z17colreduct1_512x32PfS_iii,"ax",@progbits
	.align	128
        .global         _Z17colreduct1_512x32PfS_iii
        .type           _Z17colreduct1_512x32PfS_iii,@function
        .size           _Z17colreduct1_512x32PfS_iii,(.L_x_27 - _Z17colreduct1_512x32PfS_iii)
        .other          _Z17colreduct1_512x32PfS_iii,@"STO_CUDA_ENTRY STV_DEFAULT"
_Z17colreduct1_512x32PfS_iii:
.text._Z17colreduct1_512x32PfS_iii:
[----:B------:R-:W-:Y:S08]  /*0000*/  LDC R1, c[0x0][0x37c] ;  /* 0x0000df00ff017b82 */ /* 0x000ff00000000800 */
[----:B------:R-:W0:Y:S01]  /*0010*/  LDC R7, c[0x0][0x360] ;  /* 0x0000d800ff077b82 */ /* 0x000e220000000800 */
[----:B------:R-:W1:Y:S01]  /*0020*/  LDCU UR5, c[0x0][0x398] ;  /* 0x00007300ff0577ac */ /* 0x000e620008000800 */
[----:B------:R-:W2:Y:S06]  /*0030*/  LDCU.64 UR8, c[0x0][0x358] ;  /* 0x00006b00ff0877ac */ /* 0x000eac0008000a00 */
[----:B------:R-:W3:Y:S08]  /*0040*/  LDC R0, c[0x0][0x394] ;  /* 0x0000e500ff007b82 */ /* 0x000ef00000000800 */
[----:B------:R-:W4:Y:S01]  /*0050*/  S2UR UR4, SR_CTAID.X ;  /* 0x00000000000479c3 */ /* 0x000f220000002500 */
[----:B-1----:R-:W-:Y:S01]  /*0060*/  UISETP.GE.AND UP0, UPT, UR5, 0x1, UPT ;  /* 0x000000010500788c */ /* 0x002fe2000bf06270 */
[----:B0-----:R-:W0:Y:S01]  /*0070*/  I2F.U32.RP R4, R7 ;  /* 0x0000000700047306 */ /* 0x001e220000209000 */
[----:B------:R-:W-:-:S02]  /*0080*/  ISETP.NE.U32.AND P2, PT, R7, RZ, PT ;  /* 0x000000ff0700720c */ /* 0x000fc40003f45070 */
[----:B---3--:R-:W-:-:S05]  /*0090*/  IADD3 R0, PT, PT, R7, -0x1, R0 ;  /* 0xffffffff07007810 */ /* 0x008fca0007ffe000 */
[----:B0-----:R-:W0:Y:S02]  /*00a0*/  MUFU.RCP R4, R4 ;  /* 0x0000000400047308 */ /* 0x001e240000001000 */
[----:B0-----:R-:W-:-:S06]  /*00b0*/  IADD3 R2, PT, PT, R4, 0xffffffe, RZ ;  /* 0x0ffffffe04027810 */ /* 0x001fcc0007ffe0ff */
[----:B------:R0:W1:Y:S02]  /*00c0*/  F2I.FTZ.U32.TRUNC.NTZ R3, R2 ;  /* 0x0000000200037305 */ /* 0x000064000021f000 */
[----:B0-----:R-:W-:Y:S01]  /*00d0*/  HFMA2 R2, -RZ, RZ, 0, 0 ;  /* 0x00000000ff027431 */ /* 0x001fe200000001ff */
[----:B-1----:R-:W-:-:S05]  /*00e0*/  IADD3 R6, PT, PT, RZ, -R3, RZ ;  /* 0x80000003ff067210 */ /* 0x002fca0007ffe0ff */
[----:B------:R-:W-:-:S04]  /*00f0*/  IMAD R5, R6, R7, RZ ;  /* 0x0000000706057224 */ /* 0x000fc800078e02ff */
[----:B------:R-:W-:-:S06]  /*0100*/  IMAD.HI.U32 R3, R3, R5, R2 ;  /* 0x0000000503037227 */ /* 0x000fcc00078e0002 */
[----:B------:R-:W-:-:S05]  /*0110*/  IMAD.HI.U32 R5, R3, R0, RZ ;  /* 0x0000000003057227 */ /* 0x000fca00078e00ff */
[----:B------:R-:W-:-:S05]  /*0120*/  IADD3 R3, PT, PT, -R5, RZ, RZ ;  /* 0x000000ff05037210 */ /* 0x000fca0007ffe1ff */
[----:B------:R-:W-:-:S05]  /*0130*/  IMAD R0, R7, R3, R0 ;  /* 0x0000000307007224 */ /* 0x000fca00078e0200 */
[----:B------:R-:W-:-:S13]  /*0140*/  ISETP.GE.U32.AND P0, PT, R0, R7, PT ;  /* 0x000000070000720c */ /* 0x000fda0003f06070 */
[-C--:B------:R-:W-:Y:S02]  /*0150*/  @P0 IADD3 R0, PT, PT, R0, -R7.reuse, RZ ;  /* 0x8000000700000210 */ /* 0x080fe40007ffe0ff */
[----:B------:R-:W-:Y:S02]  /*0160*/  @P0 IADD3 R5, PT, PT, R5, 0x1, RZ ;  /* 0x0000000105050810 */ /* 0x000fe40007ffe0ff */
[----:B------:R-:W-:-:S13]  /*0170*/  ISETP.GE.U32.AND P1, PT, R0, R7, PT ;  /* 0x000000070000720c */ /* 0x000fda0003f26070 */
[----:B------:R-:W-:Y:S02]  /*0180*/  @P1 IADD3 R5, PT, PT, R5, 0x1, RZ ;  /* 0x0000000105051810 */ /* 0x000fe40007ffe0ff */
[----:B------:R-:W-:-:S04]  /*0190*/  @!P2 LOP3.LUT R5, RZ, R7, RZ, 0x33, !PT ;  /* 0x00000007ff05a212 */ /* 0x000fc800078e33ff */
[----:B------:R-:W0:Y:S01]  /*01a0*/  I2F.U32.RP R4, R5 ;  /* 0x0000000500047306 */ /* 0x000e220000209000 */
[----:B------:R-:W-:-:S07]  /*01b0*/  ISETP.NE.U32.AND P2, PT, R5, RZ, PT ;  /* 0x000000ff0500720c */ /* 0x000fce0003f45070 */
[----:B0-----:R-:W0:Y:S02]  /*01c0*/  MUFU.RCP R4, R4 ;  /* 0x0000000400047308 */ /* 0x001e240000001000 */
[----:B0-----:R-:W-:-:S06]  /*01d0*/  IADD3 R2, PT, PT, R4, 0xffffffe, RZ ;  /* 0x0ffffffe04027810 */ /* 0x001fcc0007ffe0ff */
[----:B------:R0:W1:Y:S02]  /*01e0*/  F2I.FTZ.U32.TRUNC.NTZ R3, R2 ;  /* 0x0000000200037305 */ /* 0x000064000021f000 */
[----:B0-----:R-:W-:Y:S01]  /*01f0*/  MOV R2, RZ ;  /* 0x000000ff00027202 */ /* 0x001fe20000000f00 */
[----:B-1----:R-:W-:-:S05]  /*0200*/  IMAD R0, R5, R3, RZ ;  /* 0x0000000305007224 */ /* 0x002fca00078e02ff */
[----:B------:R-:W-:-:S05]  /*0210*/  IADD3 R9, PT, PT, -R0, RZ, RZ ;  /* 0x000000ff00097210 */ /* 0x000fca0007ffe1ff */
[----:B------:R-:W-:Y:S02]  /*0220*/  IMAD.HI.U32 R0, R3, R9, R2 ;  /* 0x0000000903007227 */ /* 0x000fe400078e0002 */
[----:B------:R-:W0:Y:S04]  /*0230*/  S2R R3, SR_TID.X ;  /* 0x0000000000037919 */ /* 0x000e280000002100 */
[----:B----4-:R-:W-:-:S05]  /*0240*/  IMAD.HI.U32 R0, R0, UR4, RZ ;  /* 0x0000000400007c27 */ /* 0x010fca000f8e00ff */
[----:B------:R-:W-:-:S05]  /*0250*/  IADD3 R6, PT, PT, -R0, RZ, RZ ;  /* 0x000000ff00067210 */ /* 0x000fca0007ffe1ff */
[----:B------:R-:W-:-:S05]  /*0260*/  IMAD R6, R5, R6, UR4 ;  /* 0x0000000405067e24 */ /* 0x000fca000f8e0206 */
[----:B------:R-:W-:-:S13]  /*0270*/  ISETP.GE.U32.AND P0, PT, R6, R5, PT ;  /* 0x000000050600720c */ /* 0x000fda0003f06070 */
[----:B------:R-:W-:Y:S02]  /*0280*/  @P0 IADD3 R6, PT, PT, -R5, R6, RZ ;  /* 0x0000000605060210 */ /* 0x000fe40007ffe1ff */
[----:B------:R-:W-:Y:S02]  /*0290*/  @P0 IADD3 R0, PT, PT, R0, 0x1, RZ ;  /* 0x0000000100000810 */ /* 0x000fe40007ffe0ff */
[----:B------:R-:W-:-:S13]  /*02a0*/  ISETP.GE.U32.AND P1, PT, R6, R5, PT ;  /* 0x000000050600720c */ /* 0x000fda0003f26070 */
[----:B------:R-:W-:Y:S02]  /*02b0*/  @P1 IADD3 R0, PT, PT, R0, 0x1, RZ ;  /* 0x0000000100001810 */ /* 0x000fe40007ffe0ff */
[----:B------:R-:W-:-:S04]  /*02c0*/  @!P2 LOP3.LUT R0, RZ, R5, RZ, 0x33, !PT ;  /* 0x00000005ff00a212 */ /* 0x000fc800078e33ff */
[----:B------:R-:W-:-:S05]  /*02d0*/  IADD3 R2, PT, PT, -R0, RZ, RZ ;  /* 0x000000ff00027210 */ /* 0x000fca0007ffe1ff */
[----:B------:R-:W-:-:S04]  /*02e0*/  IMAD R2, R5, R2, UR4 ;  /* 0x0000000405027e24 */ /* 0x000fc8000f8e0202 */
[----:B0-----:R-:W-:Y:S02]  /*02f0*/  IMAD R2, R2, R7, R3 ;  /* 0x0000000702027224 */ /* 0x001fe400078e0203 */
[----:B------:R-:W-:Y:S01]  /*0300*/  HFMA2 R3, -RZ, RZ, 0, 0 ;  /* 0x00000000ff037431 */ /* 0x000fe200000001ff */
[----:B--2---:R-:W-:Y:S06]  /*0310*/  BRA.U !UP0, `(.L_x_11) ;  /* 0x0000001108407547 */ /* 0x004fec000b800000 */
[----:B------:R-:W-:Y:S01]  /*0320*/  UISETP.GE.U32.AND UP1, UPT, UR5, 0x10, UPT ;  /* 0x000000100500788c */ /* 0x000fe2000bf26070 */
[----:B------:R-:W-:Y:S01]  /*0330*/  MOV R3, RZ ;  /* 0x000000ff00037202 */ /* 0x000fe20000000f00 */
[----:B------:R-:W-:Y:S01]  /*0340*/  ULOP3.LUT UR6, UR5, 0xf, URZ, 0xc0, !UPT ;  /* 0x0000000f05067892 */ /* 0x000fe2000f8ec0ff */
[----:B------:R-:W-:-:S03]  /*0350*/  MOV R5, RZ ;  /* 0x000000ff00057202 */ /* 0x000fc60000000f00 */
[----:B------:R-:W-:-:S03]  /*0360*/  UISETP.NE.AND UP0, UPT, UR6, URZ, UPT ;  /* 0x000000ff0600728c */ /* 0x000fc6000bf05270 */
[----:B------:R-:W-:Y:S08]  /*0370*/  BRA.U !UP1, `(.L_x_12) ;  /* 0x0000000909307547 */ /* 0x000ff0000b800000 */
[----:B------:R-:W-:Y:S01]  /*0380*/  ULOP3.LUT UR5, UR5, 0x7ffffff0, URZ, 0xc0, !UPT ;  /* 0x7ffffff005057892 */ /* 0x000fe2000f8ec0ff */
[----:B------:R-:W-:Y:S01]  /*0390*/  HFMA2 R7, -RZ, RZ, 0, 0 ;  /* 0x00000000ff077431 */ /* 0x000fe200000001ff */
[----:B------:R-:W-:Y:S01]  /*03a0*/  MOV R3, RZ ;  /* 0x000000ff00037202 */ /* 0x000fe20000000f00 */
[----:B------:R-:W0:Y:S03]  /*03b0*/  LDCU UR10, c[0x0][0x390] ;  /* 0x00007200ff0a77ac */ /* 0x000e260008000800 */
[----:B------:R-:W-:Y:S01]  /*03c0*/  MOV R5, UR5 ;  /* 0x0000000500057c02 */ /* 0x000fe20008000f00 */
[----:B------:R-:W1:Y:S01]  /*03d0*/  LDCU UR4, c[0x0][0x398] ;  /* 0x00007300ff0477ac */ /* 0x000e620008000800 */
[----:B------:R-:W-:-:S12]  /*03e0*/  UIADD3 UR7, UPT, UPT, -UR5, URZ, URZ ;  /* 0x000000ff05077290 */ /* 0x000fd8000fffe1ff */
.L_x_13:
[----:B-1----:R-:W-:Y:S02]  /*03f0*/  UMOV UR5, UR4 ;  /* 0x0000000400057c82 */ /* 0x002fe40008000000 */
[----:B------:R-:W-:-:S05]  /*0400*/  IMAD R25, R0, UR5, R7 ;  /* 0x0000000500197c24 */ /* 0x000fca000f8e0207 */
[C---:B0-----:R-:W-:Y:S02]  /*0410*/  ISETP.GE.AND P1, PT, R25.reuse, UR10, PT ;  /* 0x0000000a19007c0c */ /* 0x041fe4000bf26270 */
[----:B------:R-:W-:-:S04]  /*0420*/  IADD3 R15, PT, PT, R25, 0x1, RZ ;  /* 0x00000001190f7810 */ /* 0x000fc80007ffe0ff */
[----:B------:R-:W-:-:S07]  /*0430*/  ISETP.GE.AND P2, PT, R15, UR10, PT ;  /* 0x0000000a0f007c0c */ /* 0x000fce000bf46270 */
[----:B------:R-:W0:Y:S08]  /*0440*/  @!P1 LDC R11, c[0x0][0x394] ;  /* 0x0000e500ff0b9b82 */ /* 0x000e300000000800 */
[----:B------:R-:W1:Y:S08]  /*0450*/  @!P1 LDC.64 R8, c[0x0][0x380] ;  /* 0x0000e000ff089b82 */ /* 0x000e700000000a00 */
[----:B------:R-:W2:Y:S08]  /*0460*/  @!P2 LDC R4, c[0x0][0x394] ;  /* 0x0000e500ff04ab82 */ /* 0x000eb00000000800 */
[----:B------:R-:W3:Y:S01]  /*0470*/  @!P2 LDC.64 R12, c[0x0][0x380] ;  /* 0x0000e000ff0cab82 */ /* 0x000ee20000000a00 */
[----:B0-----:R-:W-:-:S04]  /*0480*/  @!P1 IMAD R11, R25, R11, R2 ;  /* 0x0000000b190b9224 */ /* 0x001fc800078e0202 */
[----:B-1----:R-:W-:-:S05]  /*0490*/  @!P1 IMAD.WIDE R8, R11, 0x4, R8 ;  /* 0x000000040b089825 */ /* 0x002fca00078e0208 */
[----:B------:R0:W4:Y:S01]  /*04a0*/  @!P1 LDG.E R6, desc[UR8][R8.64] ;  /* 0x0000000808069981 */ /* 0x000122000c1e1900 */
[----:B--2---:R-:W-:-:S04]  /*04b0*/  @!P2 IMAD R11, R15, R4, R2 ;  /* 0x000000040f0ba224 */ /* 0x004fc800078e0202 */
[----:B---3--:R-:W-:-:S06]  /*04c0*/  @!P2 IMAD.WIDE R12, R11, 0x4, R12 ;  /* 0x000000040b0ca825 */ /* 0x008fcc00078e020c */
[----:B------:R1:W2:Y:S01]  /*04d0*/  @!P2 LDG.E R12, desc[UR8][R12.64] ;  /* 0x000000080c0ca981 */ /* 0x0002a2000c1e1900 */
[----:B------:R-:W-:-:S04]  /*04e0*/  IADD3 R15, PT, PT, R25, 0x2, RZ ;  /* 0x00000002190f7810 */ /* 0x000fc80007ffe0ff */
[----:B------:R-:W-:Y:S02]  /*04f0*/  ISETP.GE.AND P4, PT, R15, UR10, PT ;  /* 0x0000000a0f007c0c */ /* 0x000fe4000bf86270 */
[C---:B------:R-:W-:Y:S02]  /*0500*/  IADD3 R23, PT, PT, R25.reuse, 0x3, RZ ;  /* 0x0000000319177810 */ /* 0x040fe40007ffe0ff */
[----:B------:R-:W-:Y:S02]  /*0510*/  IADD3 R19, PT, PT, R25, 0x4, RZ ;  /* 0x0000000419137810 */ /* 0x000fe40007ffe0ff */
[----:B------:R-:W-:Y:S02]  /*0520*/  ISETP.GE.AND P5, PT, R23, UR10, PT ;  /* 0x0000000a17007c0c */ /* 0x000fe4000bfa6270 */
[----:B------:R-:W-:-:S05]  /*0530*/  ISETP.GE.AND P6, PT, R19, UR10, PT ;  /* 0x0000000a13007c0c */ /* 0x000fca000bfc6270 */
[----:B------:R-:W3:Y:S01]  /*0540*/  @!P4 LDC R14, c[0x0][0x394] ;  /* 0x0000e500ff0ecb82 */ /* 0x000ee20000000800 */
[----:B------:R-:W-:-:S04]  /*0550*/  IADD3 R10, PT, PT, R25, 0x5, RZ ;  /* 0x00000005190a7810 */ /* 0x000fc80007ffe0ff */
[----:B------:R-:W-:-:S03]  /*0560*/  ISETP.GE.AND P0, PT, R10, UR10, PT ;  /* 0x0000000a0a007c0c */ /* 0x000fc6000bf06270 */
[----:B------:R-:W5:Y:S08]  /*0570*/  @!P5 LDC R4, c[0x0][0x394] ;  /* 0x0000e500ff04db82 */ /* 0x000f700000000800 */
[----:B------:R-:W3:Y:S01]  /*0580*/  @!P4 LDC.64 R28, c[0x0][0x380] ;  /* 0x0000e000ff1ccb82 */ /* 0x000ee20000000a00 */
[----:B0-----:R-:W-:-:S07]  /*0590*/  IADD3 R9, PT, PT, R25, 0x6, RZ ;  /* 0x0000000619097810 */ /* 0x001fce0007ffe0ff */
[----:B------:R-:W0:Y:S08]  /*05a0*/  @!P5 LDC.64 R16, c[0x0][0x380] ;  /* 0x0000e000ff10db82 */ /* 0x000e300000000a00 */
[----:B------:R-:W3:Y:S01]  /*05b0*/  @!P6 LDC R8, c[0x0][0x394] ;  /* 0x0000e500ff08eb82 */ /* 0x000ee20000000800 */
[----:B------:R-:W-:-:S07]  /*05c0*/  IADD3 R11, PT, PT, R25, 0x7, RZ ;  /* 0x00000007190b7810 */ /* 0x000fce0007ffe0ff */
[----:B------:R-:W3:Y:S01]  /*05d0*/  @!P6 LDC.64 R20, c[0x0][0x380] ;  /* 0x0000e000ff14eb82 */ /* 0x000ee20000000a00 */
[----:B-1----:R-:W-:-:S07]  /*05e0*/  IADD3 R13, PT, PT, R25, 0x8, RZ ;  /* 0x00000008190d7810 */ /* 0x002fce0007ffe0ff */
[----:B------:R-:W1:Y:S01]  /*05f0*/  @!P0 LDC R27, c[0x0][0x394] ;  /* 0x0000e500ff1b8b82 */ /* 0x000e620000000800 */
[----:B------:R-:W-:Y:S01]  /*0600*/  ISETP.GE.AND P3, PT, R13, UR10, PT ;  /* 0x0000000a0d007c0c */ /* 0x000fe2000bf66270 */
[----:B-----5:R-:W-:-:S04]  /*0610*/  @!P5 IMAD R23, R23, R4, R2 ;  /* 0x000000041717d224 */ /* 0x020fc800078e0202 */
[----:B0-----:R-:W-:-:S04]  /*0620*/  @!P5 IMAD.WIDE R16, R23, 0x4, R16 ;  /* 0x000000041710d825 */ /* 0x001fc800078e0210 */
[----:B---3--:R-:W-:Y:S02]  /*0630*/  @!P6 IMAD R23, R19, R8, R2 ;  /* 0x000000081317e224 */ /* 0x008fe400078e0202 */
[----:B------:R-:W3:Y:S02]  /*0640*/  @!P5 LDG.E R16, desc[UR8][R16.64] ;  /* 0x000000081010d981 */ /* 0x000ee4000c1e1900 */
[----:B------:R-:W-:-:S06]  /*0650*/  @!P6 IMAD.WIDE R20, R23, 0x4, R20 ;  /* 0x000000041714e825 */ /* 0x000fcc00078e0214 */
[----:B------:R-:W5:Y:S01]  /*0660*/  @!P6 LDG.E R20, desc[UR8][R20.64] ;  /* 0x000000081414e981 */ /* 0x000f62000c1e1900 */
[----:B-1----:R-:W-:Y:S02]  /*0670*/  @!P0 IMAD R10, R10, R27, R2 ;  /* 0x0000001b0a0a8224 */ /* 0x002fe400078e0202 */
[----:B------:R-:W0:Y:S01]  /*0680*/  @!P3 LDC.64 R26, c[0x0][0x380] ;  /* 0x0000e000ff1abb82 */ /* 0x000e220000000a00 */
[----:B----4-:R-:W-:Y:S01]  /*0690*/  @!P1 FADD R3, R3, R6 ;  /* 0x0000000603039221 */ /* 0x010fe20000000000 */
[----:B------:R-:W-:Y:S01]  /*06a0*/  ISETP.GE.AND P1, PT, R9, UR10, PT ;  /* 0x0000000a09007c0c */ /* 0x000fe2000bf26270 */
[----:B------:R-:W-:-:S05]  /*06b0*/  @!P4 IMAD R6, R15, R14, R2 ;  /* 0x0000000e0f06c224 */ /* 0x000fca00078e0202 */
[----:B------:R-:W1:Y:S01]  /*06c0*/  @!P0 LDC.64 R14, c[0x0][0x380] ;  /* 0x0000e000ff0e8b82 */ /* 0x000e620000000a00 */
[----:B------:R-:W-:-:S05]  /*06d0*/  @!P4 IMAD.WIDE R28, R6, 0x4, R28 ;  /* 0x00000004061cc825 */ /* 0x000fca00078e021c */
[----:B------:R-:W4:Y:S02]  /*06e0*/  @!P4 LDG.E R6, desc[UR8][R28.64] ;  /* 0x000000081c06c981 */ /* 0x000f24000c1e1900 */
[----:B------:R-:W0:Y:S01]  /*06f0*/  @!P1 LDC R4, c[0x0][0x394] ;  /* 0x0000e500ff049b82 */ /* 0x000e220000000800 */
[----:B--2---:R-:W-:Y:S01]  /*0700*/  @!P2 FADD R3, R3, R12 ;  /* 0x0000000c0303a221 */ /* 0x004fe20000000000 */
[----:B------:R-:W-:-:S06]  /*0710*/  ISETP.GE.AND P2, PT, R11, UR10, PT ;  /* 0x0000000a0b007c0c */ /* 0x000fcc000bf46270 */
[----:B------:R-:W2:Y:S08]  /*0720*/  @!P1 LDC.64 R18, c[0x0][0x380] ;  /* 0x0000e000ff129b82 */ /* 0x000eb00000000a00 */
[----:B------:R-:W2:Y:S08]  /*0730*/  @!P3 LDC R12, c[0x0][0x394] ;  /* 0x0000e500ff0cbb82 */ /* 0x000eb00000000800 */
[----:B------:R-:W2:Y:S01]  /*0740*/  @!P2 LDC R8, c[0x0][0x394] ;  /* 0x0000e500ff08ab82 */ /* 0x000ea20000000800 */
[----:B-1----:R-:W-:-:S06]  /*0750*/  @!P0 IMAD.WIDE R14, R10, 0x4, R14 ;  /* 0x000000040a0e8825 */ /* 0x002fcc00078e020e */
[----:B------:R1:W5:Y:S01]  /*0760*/  @!P0 LDG.E R14, desc[UR8][R14.64] ;  /* 0x000000080e0e8981 */ /* 0x000362000c1e1900 */
[----:B------:R-:W1:Y:S01]  /*0770*/  @!P2 LDC.64 R22, c[0x0][0x380] ;  /* 0x0000e000ff16ab82 */ /* 0x000e620000000a00 */
[----:B0-----:R-:W-:-:S04]  /*0780*/  @!P1 IMAD R9, R9, R4, R2 ;  /* 0x0000000409099224 */ /* 0x001fc800078e0202 */
[----:B--2---:R-:W-:-:S04]  /*0790*/  @!P1 IMAD.WIDE R18, R9, 0x4, R18 ;  /* 0x0000000409129825 */ /* 0x004fc800078e0212 */
[--C-:B------:R-:W-:Y:S02]  /*07a0*/  @!P3 IMAD R13, R13, R12, R2.reuse ;  /* 0x0000000c0d0db224 */ /* 0x100fe400078e0202 */
[----:B------:R-:W2:Y:S01]  /*07b0*/  @!P1 LDG.E R18, desc[UR8][R18.64] ;  /* 0x0000000812129981 */ /* 0x000ea2000c1e1900 */
[----:B------:R-:W-:Y:S02]  /*07c0*/  @!P2 IMAD R11, R11, R8, R2 ;  /* 0x000000080b0ba224 */ /* 0x000fe400078e0202 */
[----:B------:R-:W-:-:S05]  /*07d0*/  @!P3 IMAD.WIDE R26, R13, 0x4, R26 ;  /* 0x000000040d1ab825 */ /* 0x000fca00078e021a */
[----:B------:R0:W2:Y:S01]  /*07e0*/  @!P3 LDG.E R24, desc[UR8][R26.64] ;  /* 0x000000081a18b981 */ /* 0x0000a2000c1e1900 */
[----:B-1----:R-:W-:-:S06]  /*07f0*/  @!P2 IMAD.WIDE R22, R11, 0x4, R22 ;  /* 0x000000040b16a825 */ /* 0x002fcc00078e0216 */
[----:B------:R-:W2:Y:S01]  /*0800*/  @!P2 LDG.E R22, desc[UR8][R22.64] ;  /* 0x000000081616a981 */ /* 0x000ea2000c1e1900 */
[C---:B------:R-:W-:Y:S02]  /*0810*/  IADD3 R11, PT, PT, R25.reuse, 0x9, RZ ;  /* 0x00000009190b7810 */ /* 0x040fe40007ffe0ff */
[C---:B------:R-:W-:Y:S02]  /*0820*/  IADD3 R9, PT, PT, R25.reuse, 0xa, RZ ;  /* 0x0000000a19097810 */ /* 0x040fe40007ffe0ff */
[C---:B------:R-:W-:Y:S02]  /*0830*/  IADD3 R15, PT, PT, R25.reuse, 0xb, RZ ;  /* 0x0000000b190f7810 */ /* 0x040fe40007ffe0ff */
[C---:B------:R-:W-:Y:S02]  /*0840*/  IADD3 R13, PT, PT, R25.reuse, 0xc, RZ ;  /* 0x0000000c190d7810 */ /* 0x040fe40007ffe0ff */
[----:B------:R-:W-:Y:S01]  /*0850*/  IADD3 R8, PT, PT, R25, 0xd, RZ ;  /* 0x0000000d19087810 */ /* 0x000fe20007ffe0ff */
[----:B----4-:R-:W-:Y:S01]  /*0860*/  @!P4 FADD R3, R3, R6 ;  /* 0x000000060303c221 */ /* 0x010fe20000000000 */
[----:B------:R-:W-:-:S03]  /*0870*/  ISETP.GE.AND P4, PT, R11, UR10, PT ;  /* 0x0000000a0b007c0c */ /* 0x000fc6000bf86270 */
[----:B---3--:R-:W-:Y:S01]  /*0880*/  @!P5 FADD R3, R3, R16 ;  /* 0x000000100303d221 */ /* 0x008fe20000000000 */
[----:B------:R-:W-:-:S03]  /*0890*/  ISETP.GE.AND P5, PT, R9, UR10, PT ;  /* 0x0000000a09007c0c */ /* 0x000fc6000bfa6270 */
[----:B-----5:R-:W-:Y:S01]  /*08a0*/  @!P6 FADD R3, R3, R20 ;  /* 0x000000140303e221 */ /* 0x020fe20000000000 */
[----:B------:R-:W-:-:S05]  /*08b0*/  ISETP.GE.AND P6, PT, R15, UR10, PT ;  /* 0x0000000a0f007c0c */ /* 0x000fca000bfc6270 */
[----:B------:R-:W1:Y:S08]  /*08c0*/  @!P4 LDC R16, c[0x0][0x394] ;  /* 0x0000e500ff10cb82 */ /* 0x000e700000000800 */
[----:B0-----:R-:W0:Y:S08]  /*08d0*/  @!P4 LDC.64 R26, c[0x0][0x380] ;  /* 0x0000e000ff1acb82 */ /* 0x001e300000000a00 */
[----:B------:R-:W3:Y:S01]  /*08e0*/  @!P5 LDC R4, c[0x0][0x394] ;  /* 0x0000e500ff04db82 */ /* 0x000ee20000000800 */
[----:B------:R-:W-:Y:S01]  /*08f0*/  @!P0 FADD R3, R3, R14 ;  /* 0x0000000e03038221 */ /* 0x000fe20000000000 */
[----:B------:R-:W-:-:S06]  /*0900*/  ISETP.GE.AND P0, PT, R13, UR10, PT ;  /* 0x0000000a0d007c0c */ /* 0x000fcc000bf06270 */
[----:B------:R-:W4:Y:S01]  /*0910*/  @!P5 LDC.64 R20, c[0x0][0x380] ;  /* 0x0000e000ff14db82 */ /* 0x000f220000000a00 */
[----:B------:R-:W-:-:S07]  /*0920*/  IADD3 R6, PT, PT, R25, 0xe, RZ ;  /* 0x0000000e19067810 */ /* 0x000fce0007ffe0ff */
[----:B------:R-:W5:Y:S01]  /*0930*/  @!P6 LDC R10, c[0x0][0x394] ;  /* 0x0000e500ff0aeb82 */ /* 0x000f620000000800 */
[----:B--2---:R-:W-:Y:S01]  /*0940*/  @!P1 FADD R3, R3, R18 ;  /* 0x0000001203039221 */ /* 0x004fe20000000000 */
[----:B------:R-:W-:Y:S02]  /*0950*/  ISETP.GE.AND P1, PT, R8, UR10, PT ;  /* 0x0000000a08007c0c */ /* 0x000fe4000bf26270 */
[----:B------:R-:W-:-:S04]  /*0960*/  IADD3 R25, PT, PT, R25, 0xf, RZ ;  /* 0x0000000f19197810 */ /* 0x000fc80007ffe0ff */
[----:B------:R-:W2:Y:S01]  /*0970*/  @!P0 LDC R12, c[0x0][0x394] ;  /* 0x0000e500ff0c8b82 */ /* 0x000ea20000000800 */
[----:B-1----:R-:W-:Y:S02]  /*0980*/  @!P4 IMAD R11, R11, R16, R2 ;  /* 0x000000100b0bc224 */ /* 0x002fe400078e0202 */
[----:B------:R-:W-:Y:S01]  /*0990*/  @!P2 FADD R3, R3, R22 ;  /* 0x000000160303a221 */ /* 0x000fe20000000000 */
[----:B------:R-:W-:-:S04]  /*09a0*/  ISETP.GE.AND P2, PT, R6, UR10, PT ;  /* 0x0000000a06007c0c */ /* 0x000fc8000bf46270 */
[----:B------:R-:W1:Y:S01]  /*09b0*/  @!P6 LDC.64 R22, c[0x0][0x380] ;  /* 0x0000e000ff16eb82 */ /* 0x000e620000000a00 */
[----:B------:R-:W-:Y:S01]  /*09c0*/  @!P3 FADD R3, R3, R24 ;  /* 0x000000180303b221 */ /* 0x000fe20000000000 */
[----:B------:R-:W-:Y:S01]  /*09d0*/  ISETP.GE.AND P3, PT, R25, UR10, PT ;  /* 0x0000000a19007c0c */ /* 0x000fe2000bf66270 */
[----:B0-----:R-:W-:-:S05]  /*09e0*/  @!P4 IMAD.WIDE R26, R11, 0x4, R26 ;  /* 0x000000040b1ac825 */ /* 0x001fca00078e021a */
[----:B------:R-:W0:Y:S01]  /*09f0*/  @!P0 LDC.64 R16, c[0x0][0x380] ;  /* 0x0000e000ff108b82 */ /* 0x000e220000000a00 */
[----:B---3--:R-:W-:-:S07]  /*0a00*/  @!P5 IMAD R29, R9, R4, R2 ;  /* 0x00000004091dd224 */ /* 0x008fce00078e0202 */
[----:B------:R-:W3:Y:S01]  /*0a10*/  @!P1 LDC.64 R18, c[0x0][0x380] ;  /* 0x0000e000ff129b82 */ /* 0x000ee20000000a00 */
[----:B----4-:R-:W-:Y:S01]  /*0a20*/  @!P5 IMAD.WIDE R20, R29, 0x4, R20 ;  /* 0x000000041d14d825 */ /* 0x010fe200078e0214 */
[----:B------:R-:W4:Y:S06]  /*0a30*/  @!P4 LDG.E R4, desc[UR8][R26.64] ;  /* 0x000000081a04c981 */ /* 0x000f2c000c1e1900 */
[----:B------:R-:W3:Y:S01]  /*0a40*/  @!P1 LDC R11, c[0x0][0x394] ;  /* 0x0000e500ff0b9b82 */ /* 0x000ee20000000800 */
[--C-:B-----5:R-:W-:Y:S01]  /*0a50*/  @!P6 IMAD R29, R15, R10, R2.reuse ;  /* 0x0000000a0f1de224 */ /* 0x120fe200078e0202 */
[----:B------:R-:W5:Y:S06]  /*0a60*/  @!P5 LDG.E R20, desc[UR8][R20.64] ;  /* 0x000000081414d981 */ /* 0x000f6c000c1e1900 */
[----:B------:R-:W3:Y:S01]  /*0a70*/  @!P2 LDC R9, c[0x0][0x394] ;  /* 0x0000e500ff09ab82 */ /* 0x000ee20000000800 */
[----:B--2---:R-:W-:-:S07]  /*0a80*/  @!P0 IMAD R24, R13, R12, R2 ;  /* 0x0000000c0d188224 */ /* 0x004fce00078e0202 */
[----:B------:R-:W2:Y:S08]  /*0a90*/  @!P2 LDC.64 R14, c[0x0][0x380] ;  /* 0x0000e000ff0eab82 */ /* 0x000eb00000000a00 */
[----:B------:R-:W2:Y:S08]  /*0aa0*/  @!P3 LDC R10, c[0x0][0x394] ;  /* 0x0000e500ff0abb82 */ /* 0x000eb00000000800 */
[----:B------:R-:W2:Y:S01]  /*0ab0*/  @!P3 LDC.64 R12, c[0x0][0x380] ;  /* 0x0000e000ff0cbb82 */ /* 0x000ea20000000a00 */
[----:B-1----:R-:W-:-:S04]  /*0ac0*/  @!P6 IMAD.WIDE R22, R29, 0x4, R22 ;  /* 0x000000041d16e825 */ /* 0x002fc800078e0216 */
[----:B0-----:R-:W-:Y:S02]  /*0ad0*/  @!P0 IMAD.WIDE R16, R24, 0x4, R16 ;  /* 0x0000000418108825 */ /* 0x001fe400078e0210 */
[----:B------:R-:W5:Y:S02]  /*0ae0*/  @!P6 LDG.E R22, desc[UR8][R22.64] ;  /* 0x000000081616e981 */ /* 0x000f64000c1e1900 */
[--C-:B---3--:R-:W-:Y:S02]  /*0af0*/  @!P1 IMAD R11, R8, R11, R2.reuse ;  /* 0x0000000b080b9224 */ /* 0x108fe400078e0202 */
[----:B------:R-:W-:Y:S01]  /*0b00*/  @!P2 IMAD R9, R6, R9, R2 ;  /* 0x000000090609a224 */ /* 0x000fe200078e0202 */
[----:B------:R-:W3:Y:S01]  /*0b10*/  @!P0 LDG.E R16, desc[UR8][R16.64] ;  /* 0x0000000810108981 */ /* 0x000ee2000c1e1900 */
[----:B------:R-:W-:-:S04]  /*0b20*/  @!P1 IMAD.WIDE R18, R11, 0x4, R18 ;  /* 0x000000040b129825 */ /* 0x000fc800078e0212 */
[----:B--2---:R-:W-:Y:S02]  /*0b30*/  @!P2 IMAD.WIDE R14, R9, 0x4, R14 ;  /* 0x00000004090ea825 */ /* 0x004fe400078e020e */
[----:B------:R-:W2:Y:S02]  /*0b40*/  @!P1 LDG.E R18, desc[UR8][R18.64] ;  /* 0x0000000812129981 */ /* 0x000ea4000c1e1900 */
[----:B------:R-:W-:Y:S02]  /*0b50*/  @!P3 IMAD R25, R25, R10, R2 ;  /* 0x0000000a1919b224 */ /* 0x000fe400078e0202 */
[----:B------:R-:W2:Y:S02]  /*0b60*/  @!P2 LDG.E R14, desc[UR8][R14.64] ;  /* 0x000000080e0ea981 */ /* 0x000ea4000c1e1900 */
[----:B------:R-:W-:-:S06]  /*0b70*/  @!P3 IMAD.WIDE R12, R25, 0x4, R12 ;  /* 0x00000004190cb825 */ /* 0x000fcc00078e020c */
[----:B------:R-:W2:Y:S01]  /*0b80*/  @!P3 LDG.E R12, desc[UR8][R12.64] ;  /* 0x000000080c0cb981 */ /* 0x000ea2000c1e1900 */
[----:B------:R-:W-:-:S04]  /*0b90*/  UIADD3 UR7, UPT, UPT, UR7, 0x10, URZ ;  /* 0x0000001007077890 */ /* 0x000fc8000fffe0ff */
[----:B------:R-:W-:Y:S01]  /*0ba0*/  UISETP.NE.AND UP1, UPT, UR7, URZ, UPT ;  /* 0x000000ff0700728c */ /* 0x000fe2000bf25270 */
[----:B------:R-:W-:Y:S01]  /*0bb0*/  IADD3 R7, PT, PT, R7, 0x10, RZ ;  /* 0x0000001007077810 */ /* 0x000fe20007ffe0ff */
[----:B----4-:R-:W-:-:S04]  /*0bc0*/  @!P4 FADD R3, R3, R4 ;  /* 0x000000040303c221 */ /* 0x010fc80000000000 */
[----:B-----5:R-:W-:-:S04]  /*0bd0*/  @!P5 FADD R3, R3, R20 ;  /* 0x000000140303d221 */ /* 0x020fc80000000000 */
[----:B------:R-:W-:-:S04]  /*0be0*/  @!P6 FADD R3, R3, R22 ;  /* 0x000000160303e221 */ /* 0x000fc80000000000 */
[----:B---3--:R-:W-:-:S04]  /*0bf0*/  @!P0 FADD R3, R3, R16 ;  /* 0x0000001003038221 */ /* 0x008fc80000000000 */
[----:B--2---:R-:W-:-:S04]  /*0c00*/  @!P1 FADD R3, R3, R18 ;  /* 0x0000001203039221 */ /* 0x004fc80000000000 */
[----:B------:R-:W-:-:S04]  /*0c10*/  @!P2 FADD R3, R3, R14 ;  /* 0x0000000e0303a221 */ /* 0x000fc80000000000 */
[----:B------:R-:W-:Y:S01]  /*0c20*/  @!P3 FADD R3, R3, R12 ;  /* 0x0000000c0303b221 */ /* 0x000fe20000000000 */
[----:B------:R-:W-:Y:S06]  /*0c30*/  BRA.U UP1, `(.L_x_13) ;  /* 0xfffffff501ec7547 */ /* 0x000fec000b83ffff */
.L_x_12:
[----:B------:R-:W-:Y:S05]  /*0c40*/  BRA.U !UP0, `(.L_x_11) ;  /* 0x0000000508f47547 */ /* 0x000fea000b800000 */
[----:B------:R-:W-:Y:S02]  /*0c50*/  UISETP.GE.U32.AND UP0, UPT, UR6, 0x8, UPT ;  /* 0x000000080600788c */ /* 0x000fe4000bf06070 */
[----:B------:R-:W-:-:S04]  /*0c60*/  ULOP3.LUT UR7, UR5, 0x7, URZ, 0xc0, !UPT ;  /* 0x0000000705077892 */ /* 0x000fc8000f8ec0ff */
[----:B------:R-:W-:-:S03]  /*0c70*/  UISETP.NE.AND UP1, UPT, UR7, URZ, UPT ;  /* 0x000000ff0700728c */ /* 0x000fc6000bf25270 */
[----:B------:R-:W-:Y:S08]  /*0c80*/  BRA.U !UP0, `(.L_x_14) ;  /* 0x0000000508087547 */ /* 0x000ff0000b800000 */
[----:B------:R-:W0:Y:S01]  /*0c90*/  LDCU UR4, c[0x0][0x390] ;  /* 0x00007200ff0477ac */ /* 0x000e220008000800 */
[----:B------:R-:W-:-:S05]  /*0ca0*/  IMAD R23, R0, UR5, R5 ;  /* 0x0000000500177c24 */ /* 0x000fca000f8e0205 */
[----:B0-----:R-:W-:-:S13]  /*0cb0*/  ISETP.GE.AND P6, PT, R23, UR4, PT ;  /* 0x0000000417007c0c */ /* 0x001fda000bfc6270 */
[----:B------:R-:W0:Y:S08]  /*0cc0*/  @!P6 LDC R9, c[0x0][0x394] ;  /* 0x0000e500ff09eb82 */ /* 0x000e300000000800 */
[----:B------:R-:W1:Y:S01]  /*0cd0*/  @!P6 LDC.64 R6, c[0x0][0x380] ;  /* 0x0000e000ff06eb82 */ /* 0x000e620000000a00 */
[----:B0-----:R-:W-:-:S04]  /*0ce0*/  @!P6 IMAD R9, R23, R9, R2 ;  /* 0x000000091709e224 */ /* 0x001fc800078e0202 */
[----:B-1----:R-:W-:-:S06]  /*0cf0*/  @!P6 IMAD.WIDE R6, R9, 0x4, R6 ;  /* 0x000000040906e825 */ /* 0x002fcc00078e0206 */
[----:B------:R0:W2:Y:S01]  /*0d00*/  @!P6 LDG.E R6, desc[UR8][R6.64] ;  /* 0x000000080606e981 */ /* 0x0000a2000c1e1900 */
[C---:B------:R-:W-:Y:S02]  /*0d10*/  IADD3 R9, PT, PT, R23.reuse, 0x1, RZ ;  /* 0x0000000117097810 */ /* 0x040fe40007ffe0ff */
[----:B------:R-:W-:Y:S02]  /*0d20*/  IADD3 R13, PT, PT, R23, 0x2, RZ ;  /* 0x00000002170d7810 */ /* 0x000fe40007ffe0ff */
[----:B------:R-:W-:Y:S02]  /*0d30*/  ISETP.GE.AND P5, PT, R9, UR4, PT ;  /* 0x0000000409007c0c */ /* 0x000fe4000bfa6270 */
[----:B------:R-:W-:Y:S02]  /*0d40*/  ISETP.GE.AND P4, PT, R13, UR4, PT ;  /* 0x000000040d007c0c */ /* 0x000fe4000bf86270 */
[C---:B------:R-:W-:Y:S02]  /*0d50*/  IADD3 R15, PT, PT, R23.reuse, 0x3, RZ ;  /* 0x00000003170f7810 */ /* 0x040fe40007ffe0ff */
[----:B------:R-:W-:-:S02]  /*0d60*/  IADD3 R27, PT, PT, R23, 0x4, RZ ;  /* 0x00000004171b7810 */ /* 0x000fc40007ffe0ff */
[----:B------:R-:W-:Y:S02]  /*0d70*/  ISETP.GE.AND P3, PT, R15, UR4, PT ;  /* 0x000000040f007c0c */ /* 0x000fe4000bf66270 */
[----:B------:R-:W-:Y:S02]  /*0d80*/  IADD3 R18, PT, PT, R23, 0x5, RZ ;  /* 0x0000000517127810 */ /* 0x000fe40007ffe0ff */
[----:B------:R-:W-:Y:S01]  /*0d90*/  ISETP.GE.AND P2, PT, R27, UR4, PT ;  /* 0x000000041b007c0c */ /* 0x000fe2000bf46270 */
[----:B------:R-:W0:Y:S01]  /*0da0*/  @!P5 LDC R8, c[0x0][0x394] ;  /* 0x0000e500ff08db82 */ /* 0x000e220000000800 */
[C---:B------:R-:W-:Y:S02]  /*0db0*/  IADD3 R4, PT, PT, R23.reuse, 0x6, RZ ;  /* 0x0000000617047810 */ /* 0x040fe40007ffe0ff */
[----:B------:R-:W-:Y:S02]  /*0dc0*/  ISETP.GE.AND P1, PT, R18, UR4, PT ;  /* 0x0000000412007c0c */ /* 0x000fe4000bf26270 */
[----:B------:R-:W-:-:S02]  /*0dd0*/  IADD3 R23, PT, PT, R23, 0x7, RZ ;  /* 0x0000000717177810 */ /* 0x000fc40007ffe0ff */
[----:B------:R-:W-:Y:S01]  /*0de0*/  ISETP.GE.AND P0, PT, R4, UR4, PT ;  /* 0x0000000404007c0c */ /* 0x000fe2000bf06270 */
[----:B------:R-:W1:Y:S08]  /*0df0*/  @!P5 LDC.64 R24, c[0x0][0x380] ;  /* 0x0000e000ff18db82 */ /* 0x000e700000000a00 */
[----:B------:R-:W3:Y:S08]  /*0e00*/  @!P4 LDC R12, c[0x0][0x394] ;  /* 0x0000e500ff0ccb82 */ /* 0x000ef00000000800 */
[----:B------:R-:W4:Y:S01]  /*0e10*/  @!P4 LDC.64 R10, c[0x0][0x380] ;  /* 0x0000e000ff0acb82 */ /* 0x000f220000000a00 */
[----:B0-----:R-:W-:-:S07]  /*0e20*/  @!P5 IMAD R7, R9, R8, R2 ;  /* 0x000000080907d224 */ /* 0x001fce00078e0202 */
[----:B------:R-:W0:Y:S01]  /*0e30*/  @!P3 LDC R14, c[0x0][0x394] ;  /* 0x0000e500ff0ebb82 */ /* 0x000e220000000800 */
[----:B-1----:R-:W-:-:S06]  /*0e40*/  @!P5 IMAD.WIDE R24, R7, 0x4, R24 ;  /* 0x000000040718d825 */ /* 0x002fcc00078e0218 */
[----:B------:R-:W5:Y:S01]  /*0e50*/  @!P5 LDG.E R24, desc[UR8][R24.64] ;  /* 0x000000081818d981 */ /* 0x000f62000c1e1900 */
[----:B------:R-:W1:Y:S01]  /*0e60*/  @!P2 LDC R20, c[0x0][0x394] ;  /* 0x0000e500ff14ab82 */ /* 0x000e620000000800 */
[----:B---3--:R-:W-:-:S07]  /*0e70*/  @!P4 IMAD R13, R13, R12, R2 ;  /* 0x0000000c0d0dc224 */ /* 0x008fce00078e0202 */
[----:B------:R-:W3:Y:S01]  /*0e80*/  @!P3 LDC.64 R16, c[0x0][0x380] ;  /* 0x0000e000ff10bb82 */ /* 0x000ee20000000a00 */
[----:B----4-:R-:W-:-:S06]  /*0e90*/  @!P4 IMAD.WIDE R10, R13, 0x4, R10 ;  /* 0x000000040d0ac825 */ /* 0x010fcc00078e020a */
[----:B------:R-:W4:Y:S01]  /*0ea0*/  @!P4 LDG.E R10, desc[UR8][R10.64] ;  /* 0x000000080a0ac981 */ /* 0x000f22000c1e1900 */
[----:B------:R-:W3:Y:S01]  /*0eb0*/  @!P1 LDC R21, c[0x0][0x394] ;  /* 0x0000e500ff159b82 */ /* 0x000ee20000000800 */
[----:B0-----:R-:W-:-:S07]  /*0ec0*/  @!P3 IMAD R29, R15, R14, R2 ;  /* 0x0000000e0f1db224 */ /* 0x001fce00078e0202 */
[----:B------:R-:W0:Y:S08]  /*0ed0*/  @!P0 LDC R19, c[0x0][0x394] ;  /* 0x0000e500ff138b82 */ /* 0x000e300000000800 */
[----:B------:R-:W0:Y:S08]  /*0ee0*/  @!P1 LDC.64 R8, c[0x0][0x380] ;  /* 0x0000e000ff089b82 */ /* 0x000e300000000a00 */
[----:B------:R-:W0:Y:S01]  /*0ef0*/  @!P0 LDC.64 R12, c[0x0][0x380] ;  /* 0x0000e000ff0c8b82 */ /* 0x000e220000000a00 */
[----:B-1----:R-:W-:-:S02]  /*0f00*/  @!P2 IMAD R27, R27, R20, R2 ;  /* 0x000000141b1ba224 */ /* 0x002fc400078e0202 */
[----:B---3--:R-:W-:-:S04]  /*0f10*/  @!P3 IMAD.WIDE R16, R29, 0x4, R16 ;  /* 0x000000041d10b825 */ /* 0x008fc800078e0210 */
[--C-:B------:R-:W-:Y:S02]  /*0f20*/  @!P1 IMAD R21, R18, R21, R2.reuse ;  /* 0x0000001512159224 */ /* 0x100fe400078e0202 */
[----:B------:R-:W3:Y:S01]  /*0f30*/  @!P3 LDG.E R16, desc[UR8][R16.64] ;  /* 0x000000081010b981 */ /* 0x000ee2000c1e1900 */
[----:B0-----:R-:W-:Y:S02]  /*0f40*/  @!P0 IMAD R19, R4, R19, R2 ;  /* 0x0000001304138224 */ /* 0x001fe400078e0202 */
[----:B------:R-:W-:-:S06]  /*0f50*/  @!P1 IMAD.WIDE R8, R21, 0x4, R8 ;  /* 0x0000000415089825 */ /* 0x000fcc00078e0208 */
[----:B------:R-:W3:Y:S01]  /*0f60*/  @!P1 LDG.E R8, desc[UR8][R8.64] ;  /* 0x0000000808089981 */ /* 0x000ee2000c1e1900 */
[----:B------:R-:W-:-:S06]  /*0f70*/  @!P0 IMAD.WIDE R12, R19, 0x4, R12 ;  /* 0x00000004130c8825 */ /* 0x000fcc00078e020c */
[----:B------:R-:W3:Y:S01]  /*0f80*/  @!P0 LDG.E R12, desc[UR8][R12.64] ;  /* 0x000000080c0c8981 */ /* 0x000ee2000c1e1900 */
[----:B--2---:R-:W-:Y:S01]  /*0f90*/  @!P6 FADD R3, R3, R6 ;  /* 0x000000060303e221 */ /* 0x004fe20000000000 */
[----:B------:R-:W-:Y:S01]  /*0fa0*/  ISETP.GE.AND P6, PT, R23, UR4, PT ;  /* 0x0000000417007c0c */ /* 0x000fe2000bfc6270 */
[----:B------:R-:W0:-:S12]  /*0fb0*/  @!P2 LDC.64 R6, c[0x0][0x380] ;  /* 0x0000e000ff06ab82 */ /* 0x000e180000000a00 */
[----:B------:R-:W1:Y:S08]  /*0fc0*/  @!P6 LDC R22, c[0x0][0x394] ;  /* 0x0000e500ff16eb82 */ /* 0x000e700000000800 */
[----:B------:R-:W2:Y:S01]  /*0fd0*/  @!P6 LDC.64 R14, c[0x0][0x380] ;  /* 0x0000e000ff0eeb82 */ /* 0x000ea20000000a00 */
[----:B0-----:R-:W-:-:S06]  /*0fe0*/  @!P2 IMAD.WIDE R6, R27, 0x4, R6 ;  /* 0x000000041b06a825 */ /* 0x001fcc00078e0206 */
[----:B------:R-:W3:Y:S01]  /*0ff0*/  @!P2 LDG.E R6, desc[UR8][R6.64] ;  /* 0x000000080606a981 */ /* 0x000ee2000c1e1900 */
[----:B-1----:R-:W-:-:S04]  /*1000*/  @!P6 IMAD R23, R23, R22, R2 ;  /* 0x000000161717e224 */ /* 0x002fc800078e0202 */
[----:B--2---:R-:W-:-:S06]  /*1010*/  @!P6 IMAD.WIDE R14, R23, 0x4, R14 ;  /* 0x00000004170ee825 */ /* 0x004fcc00078e020e */
[----:B------:R-:W2:Y:S01]  /*1020*/  @!P6 LDG.E R14, desc[UR8][R14.64] ;  /* 0x000000080e0ee981 */ /* 0x000ea2000c1e1900 */
[----:B-----5:R-:W-:-:S04]  /*1030*/  @!P5 FADD R3, R3, R24 ;  /* 0x000000180303d221 */ /* 0x020fc80000000000 */
[----:B----4-:R-:W-:Y:S01]  /*1040*/  @!P4 FADD R3, R3, R10 ;  /* 0x0000000a0303c221 */ /* 0x010fe20000000000 */
[----:B------:R-:W-:-:S03]  /*1050*/  IADD3 R5, PT, PT, R5, 0x8, RZ ;  /* 0x0000000805057810 */ /* 0x000fc60007ffe0ff */
[----:B---3--:R-:W-:-:S04]  /*1060*/  @!P3 FADD R3, R3, R16 ;  /* 0x000000100303b221 */ /* 0x008fc80000000000 */
[----:B------:R-:W-:-:S04]  /*1070*/  @!P2 FADD R3, R3, R6 ;  /* 0x000000060303a221 */ /* 0x000fc80000000000 */
[----:B------:R-:W-:-:S04]  /*1080*/  @!P1 FADD R3, R3, R8 ;  /* 0x0000000803039221 */ /* 0x000fc80000000000 */
[----:B------:R-:W-:-:S04]  /*1090*/  @!P0 FADD R3, R3, R12 ;  /* 0x0000000c03038221 */ /* 0x000fc80000000000 */
[----:B--2---:R-:W-:-:S07]  /*10a0*/  @!P6 FADD R3, R3, R14 ;  /* 0x0000000e0303e221 */ /* 0x004fce0000000000 */
.L_x_14:
[----:B------:R-:W-:Y:S05]  /*10b0*/  BRA.U !UP1, `(.L_x_11) ;  /* 0x0000000109d87547 */ /* 0x000fea000b800000 */
[----:B------:R-:W-:Y:S02]  /*10c0*/  UISETP.GE.U32.AND UP0, UPT, UR7, 0x4, UPT ;  /* 0x000000040700788c */ /* 0x000fe4000bf06070 */
[----:B------:R-:W-:-:S04]  /*10d0*/  ULOP3.LUT UR4, UR5, 0x3, URZ, 0xc0, !UPT ;  /* 0x0000000305047892 */ /* 0x000fc8000f8ec0ff */
[----:B------:R-:W-:-:S03]  /*10e0*/  UISETP.NE.AND UP1, UPT, UR4, URZ, UPT ;  /* 0x000000ff0400728c */ /* 0x000fc6000bf25270 */
[----:B------:R-:W-:Y:S08]  /*10f0*/  BRA.U !UP0, `(.L_x_15) ;  /* 0x0000000108887547 */ /* 0x000ff0000b800000 */
[----:B------:R-:W0:Y:S01]  /*1100*/  LDCU UR6, c[0x0][0x390] ;  /* 0x00007200ff0677ac */ /* 0x000e220008000800 */
[----:B------:R-:W-:-:S05]  /*1110*/  IMAD R17, R0, UR5, R5 ;  /* 0x0000000500117c24 */ /* 0x000fca000f8e0205 */
[C---:B------:R-:W-:Y:S02]  /*1120*/  IADD3 R19, PT, PT, R17.reuse, 0x1, RZ ;  /* 0x0000000111137810 */ /* 0x040fe40007ffe0ff */
[C---:B------:R-:W-:Y:S02]  /*1130*/  IADD3 R21, PT, PT, R17.reuse, 0x2, RZ ;  /* 0x0000000211157810 */ /* 0x040fe40007ffe0ff */
[C---:B------:R-:W-:Y:S02]  /*1140*/  IADD3 R15, PT, PT, R17.reuse, 0x3, RZ ;  /* 0x00000003110f7810 */ /* 0x040fe40007ffe0ff */
[----:B0-----:R-:W-:Y:S02]  /*1150*/  ISETP.GE.AND P0, PT, R17, UR6, PT ;  /* 0x0000000611007c0c */ /* 0x001fe4000bf06270 */
[----:B------:R-:W-:Y:S02]  /*1160*/  ISETP.GE.AND P1, PT, R19, UR6, PT ;  /* 0x0000000613007c0c */ /* 0x000fe4000bf26270 */
[----:B------:R-:W-:-:S02]  /*1170*/  ISETP.GE.AND P2, PT, R21, UR6, PT ;  /* 0x0000000615007c0c */ /* 0x000fc4000bf46270 */
[----:B------:R-:W-:-:S07]  /*1180*/  ISETP.GE.AND P3, PT, R15, UR6, PT ;  /* 0x000000060f007c0c */ /* 0x000fce000bf66270 */
[----:B------:R-:W0:Y:S08]  /*1190*/  @!P0 LDC R14, c[0x0][0x394] ;  /* 0x0000e500ff0e8b82 */ /* 0x000e300000000800 */
[----:B------:R-:W1:Y:S08]  /*11a0*/  @!P0 LDC.64 R12, c[0x0][0x380] ;  /* 0x0000e000ff0c8b82 */ /* 0x000e700000000a00 */
[----:B------:R-:W2:Y:S08]  /*11b0*/  @!P1 LDC R16, c[0x0][0x394] ;  /* 0x0000e500ff109b82 */ /* 0x000eb00000000800 */
[----:B------:R-:W3:Y:S01]  /*11c0*/  @!P2 LDC R18, c[0x0][0x394] ;  /* 0x0000e500ff12ab82 */ /* 0x000ee20000000800 */
[----:B0-----:R-:W-:-:S07]  /*11d0*/  @!P0 IMAD R17, R17, R14, R2 ;  /* 0x0000000e11118224 */ /* 0x001fce00078e0202 */
[----:B------:R-:W0:Y:S01]  /*11e0*/  @!P1 LDC.64 R10, c[0x0][0x380] ;  /* 0x0000e000ff0a9b82 */ /* 0x000e220000000a00 */
[----:B-1----:R-:W-:-:S06]  /*11f0*/  @!P0 IMAD.WIDE R12, R17, 0x4, R12 ;  /* 0x00000004110c8825 */ /* 0x002fcc00078e020c */
[----:B------:R-:W4:Y:S01]  /*1200*/  @!P0 LDG.E R12, desc[UR8][R12.64] ;  /* 0x000000080c0c8981 */ /* 0x000f22000c1e1900 */
[----:B------:R-:W1:Y:S01]  /*1210*/  @!P2 LDC.64 R8, c[0x0][0x380] ;  /* 0x0000e000ff08ab82 */ /* 0x000e620000000a00 */
[----:B--2---:R-:W-:-:S07]  /*1220*/  @!P1 IMAD R17, R19, R16, R2 ;  /* 0x0000001013119224 */ /* 0x004fce00078e0202 */
[----:B------:R-:W2:Y:S01]  /*1230*/  @!P3 LDC R4, c[0x0][0x394] ;  /* 0x0000e500ff04bb82 */ /* 0x000ea20000000800 */
[----:B---3--:R-:W-:-:S07]  /*1240*/  @!P2 IMAD R19, R21, R18, R2 ;  /* 0x000000121513a224 */ /* 0x008fce00078e0202 */
[----:B------:R-:W3:Y:S01]  /*1250*/  @!P3 LDC.64 R6, c[0x0][0x380] ;  /* 0x0000e000ff06bb82 */ /* 0x000ee20000000a00 */
[----:B0-----:R-:W-:-:S06]  /*1260*/  @!P1 IMAD.WIDE R10, R17, 0x4, R10 ;  /* 0x00000004110a9825 */ /* 0x001fcc00078e020a */
[----:B------:R-:W5:Y:S01]  /*1270*/  @!P1 LDG.E R10, desc[UR8][R10.64] ;  /* 0x000000080a0a9981 */ /* 0x000f62000c1e1900 */
[----:B-1----:R-:W-:-:S06]  /*1280*/  @!P2 IMAD.WIDE R8, R19, 0x4, R8 ;  /* 0x000000041308a825 */ /* 0x002fcc00078e0208 */
[----:B------:R-:W5:Y:S01]  /*1290*/  @!P2 LDG.E R8, desc[UR8][R8.64] ;  /* 0x000000080808a981 */ /* 0x000f62000c1e1900 */
[----:B--2---:R-:W-:-:S04]  /*12a0*/  @!P3 IMAD R15, R15, R4, R2 ;  /* 0x000000040f0fb224 */ /* 0x004fc800078e0202 */
[----:B---3--:R-:W-:-:S06]  /*12b0*/  @!P3 IMAD.WIDE R6, R15, 0x4, R6 ;  /* 0x000000040f06b825 */ /* 0x008fcc00078e0206 */
[----:B------:R-:W2:Y:S01]  /*12c0*/  @!P3 LDG.E R6, desc[UR8][R6.64] ;  /* 0x000000080606b981 */ /* 0x000ea2000c1e1900 */
[----:B------:R-:W-:Y:S01]  /*12d0*/  IADD3 R5, PT, PT, R5, 0x4, RZ ;  /* 0x0000000405057810 */ /* 0x000fe20007ffe0ff */
[----:B----4-:R-:W-:-:S04]  /*12e0*/  @!P0 FADD R3, R3, R12 ;  /* 0x0000000c03038221 */ /* 0x010fc80000000000 */
[----:B-----5:R-:W-:-:S04]  /*12f0*/  @!P1 FADD R3, R3, R10 ;  /* 0x0000000a03039221 */ /* 0x020fc80000000000 */
[----:B------:R-:W-:-:S04]  /*1300*/  @!P2 FADD R3, R3, R8 ;  /* 0x000000080303a221 */ /* 0x000fc80000000000 */
[----:B--2---:R-:W-:-:S07]  /*1310*/  @!P3 FADD R3, R3, R6 ;  /* 0x000000060303b221 */ /* 0x004fce0000000000 */
.L_x_15:
[----:B------:R-:W-:Y:S05]  /*1320*/  BRA.U !UP1, `(.L_x_11) ;  /* 0x00000001093c7547 */ /* 0x000fea000b800000 */
[----:B------:R-:W0:Y:S01]  /*1330*/  LDCU UR6, c[0x0][0x390] ;  /* 0x00007200ff0677ac */ /* 0x000e220008000800 */
[----:B------:R-:W1:Y:S01]  /*1340*/  LDCU UR5, c[0x0][0x398] ;  /* 0x00007300ff0577ac */ /* 0x000e620008000800 */
[----:B------:R-:W-:-:S12]  /*1350*/  UIADD3 UR4, UPT, UPT, -UR4, URZ, URZ ;  /* 0x000000ff04047290 */ /* 0x000fd8000fffe1ff */
.L_x_16:
[----:B-1----:R-:W-:-:S05]  /*1360*/  IMAD R9, R0, UR5, R5 ;  /* 0x0000000500097c24 */ /* 0x002fca000f8e0205 */
[----:B0-----:R-:W-:-:S13]  /*1370*/  ISETP.GE.AND P0, PT, R9, UR6, PT ;  /* 0x0000000609007c0c */ /* 0x001fda000bf06270 */
[----:B------:R-:W0:Y:S08]  /*1380*/  @!P0 LDC R4, c[0x0][0x394] ;  /* 0x0000e500ff048b82 */ /* 0x000e300000000800 */
[----:B------:R-:W1:Y:S01]  /*1390*/  @!P0 LDC.64 R6, c[0x0][0x380] ;  /* 0x0000e000ff068b82 */ /* 0x000e620000000a00 */
[----:B0-----:R-:W-:-:S04]  /*13a0*/  @!P0 IMAD R9, R9, R4, R2 ;  /* 0x0000000409098224 */ /* 0x001fc800078e0202 */
[----:B-1----:R-:W-:-:S06]  /*13b0*/  @!P0 IMAD.WIDE R6, R9, 0x4, R6 ;  /* 0x0000000409068825 */ /* 0x002fcc00078e0206 */
[----:B------:R-:W2:Y:S01]  /*13c0*/  @!P0 LDG.E R6, desc[UR8][R6.64] ;  /* 0x0000000806068981 */ /* 0x000ea2000c1e1900 */
[----:B------:R-:W-:Y:S01]  /*13d0*/  UIADD3 UR4, UPT, UPT, UR4, 0x1, URZ ;  /* 0x0000000104047890 */ /* 0x000fe2000fffe0ff */
[----:B------:R-:W-:-:S03]  /*13e0*/  IADD3 R5, PT, PT, R5, 0x1, RZ ;  /* 0x0000000105057810 */ /* 0x000fc60007ffe0ff */
[----:B------:R-:W-:Y:S01]  /*13f0*/  UISETP.NE.AND UP0, UPT, UR4, URZ, UPT ;  /* 0x000000ff0400728c */ /* 0x000fe2000bf05270 */
[----:B--2---:R-:W-:-:S08]  /*1400*/  @!P0 FADD R3, R3, R6 ;  /* 0x0000000603038221 */ /* 0x004fd00000000000 */
[----:B------:R-:W-:Y:S05]  /*1410*/  BRA.U UP0, `(.L_x_16) ;  /* 0xfffffffd00d07547 */ /* 0x000fea000b83ffff */
.L_x_11:
[----:B------:R-:W0:Y:S02]  /*1420*/  LDC.64 R4, c[0x0][0x388] ;  /* 0x0000e200ff047b82 */ /* 0x000e240000000a00 */
[----:B0-----:R-:W-:-:S05]  /*1430*/  IMAD.WIDE R4, R2, 0x4, R4 ;  /* 0x0000000402047825 */ /* 0x001fca00078e0204 */
[----:B------:R-:W-:Y:S01]  /*1440*/  REDG.E.ADD.F32.FTZ.RN.STRONG.GPU desc[UR8][R4.64], R3 ;  /* 0x00000003040079a6 */ /* 0x000fe2000c12f308 */
[----:B------:R-:W-:Y:S05]  /*1450*/  EXIT ;  /* 0x000000000000794d */ /* 0x000fea0003800000 */
.L_x_17:
        /* <DEDUP_REMOVED lines=10> */
.L_x_27:


//--------------------- .text._Z17colreduct1_256x32PfS_iii --------------------------
	.section	.text._Z17colreduct1_256x32PfS_iii,"ax",@progbits
	.align	128
        .global         _Z17colreduct1_256x32PfS_iii
        .type           _Z17colreduct1_256x32PfS_iii,@function
        .size           _Z17colreduct1_256x32PfS_iii,(.L_x_28 - _Z17colreduct1_256x32PfS_iii)
        .other          _Z17colreduct1_256x32PfS_iii,@"STO_CUDA_ENTRY STV_DEFAULT"
_Z17colreduct1_256x32PfS_iii:
.text._Z17colreduct1_256x32PfS_iii:
        /* <DEDUP_REMOVED lines=63> */
.L_x_20:
        /* <DEDUP_REMOVED lines=133> */
.L_x_19:
        /* <DEDUP_REMOVED lines=71> */
.L_x_21:
        /* <DEDUP_REMOVED lines=39> */
.L_x_22:
[----:B------:R-:W-:Y:S05]  /*1320*/  BRA.U !UP1, `(.L_x_18) ;  /* 0x00000001093c7547 */ /* 0x000fea000b800000 */
[----:B------:R-:W0:Y:S01]  /*1330*/  LDCU UR6, c[0x0][0x390] ;  /* 0x00007200ff0677ac */ /* 0x000e220008000800 */
[----:B------:R-:W1:Y:S01]  /*1340*/  LDCU UR5, c[0x0][0x398] ;  /* 0x00007300ff0577ac */ /* 0x000e620008000800 */
[----:B------:R-:W-:-:S12]  /*1350*/  UIADD3 UR4, UPT, UPT, -UR4, URZ, URZ ;  /* 0x000000ff04047290 */ /* 0x000fd8000fffe1ff */
.L_x_23:
        /* <DEDUP_REMOVED lines=12> */
.L_x_18:
[----:B------:R-:W0:Y:S02]  /*1420*/  LDC.64 R4, c[0x0][0x388] ;  /* 0x0000e200ff047b82 */ /* 0x000e240000000a00 */
[----:B0-----:R-:W-:-:S05]  /*1430*/  IMAD.WIDE R4, R2, 0x4, R4 ;  /* 0x0000000402047825 */ /* 0x001fca00078e0204 */
[----:B------:R-:W-:Y:S01]  /*1440*/  REDG.E.ADD.F32.FTZ.RN.STRONG.GPU desc[UR8][R4.64], R3 ;  /* 0x00000003040079a6 */ /* 0x000fe2000c12f308 */
[----:B------:R-:W-:Y:S05]  /*1450*/  EXIT ;  /* 0x000000000000794d */ /* 0x000fea0003800000 */
.L_x_24:
        /* <DEDUP_REMOVED lines=10> */
.L_x_28:


//--------------------- .nv.shared._Z14colreduct_discPfS_ii --------------------------
	.section	.nv.shared._Z14colreduct_discPfS_ii,"aw",@nobits
	.sectionflags	@""
	.align	4
.nv.shared._Z14colreduct_discPfS_ii:
	.zero		2048


//--------------------- .nv.shared.reserved.0     --------------------------
	.section	.nv.shared.reserved.0,"aw",@nobits
	.weak		__nv_reservedSMEM_offset_0_alias
	.size		__nv_reservedSMEM_offset_0_alias, 0, 64
	.other		__nv_reservedSMEM_offset_0_alias,@"STO_CUDA_RESERVED_SHARED STV_DEFAULT"
__nv_reservedSMEM_offset_0_alias:
	.zero		0
	.zero		64


//--------------------- .nv.shared._Z18colreduct2_32x8x64PfS_iii --------------------------
	.section	.nv.shared._Z18colreduct2_32x8x64PfS_iii,"aw",@nobits
	.sectionflags	@""
	.align	4
.nv.shared._Z18colreduct2_32x8x64PfS_iii:
	.zero		2048


//--------------------- .nv.constant0._Z14colreduct_discPfS_ii --------------------------
	.section	.nv.constant0._Z14colreduct_discPfS_ii,"a",@progbits
	.sectionflags	@""
	.align	4
.nv.constant0._Z14colreduct_discPfS_ii:
	.zero		920


//--------------------- .nv.constant0._Z18colreduct2_32x8x64PfS_iii --------------------------
	.section	.nv.constant0._Z18colreduct2_32x8x64PfS_iii,"a",@progbits
	.sectionflags	@""
	.align	4
.nv.constant0._Z18colreduct2_32x8x64PfS_iii:
	.zero		924


//--------------------- .nv.constant0._Z17colreduct1_512x32PfS_iii --------------------------
	.section	.nv.constant0._Z17colreduct1_512x32PfS_iii,"a",@progbits
	.sectionflags	@""
	.align	4
.nv.constant0._Z17colreduct1_512x32PfS_iii:
	.zero		924


//--------------------- .nv.constant0._Z17colreduct1_256x32PfS_iii --------------------------
	.section	.nv.constant0._Z17colreduct1_256x32PfS_iii,"a",@progbits
	.sectionflags	@""
	.align	4
.nv.constant0._Z17colreduct1_256x32PfS_iii:
	.zero		924


//--------------------- SYMBOLS --------------------------

	.type		.nv.reservedSmem.offset0,@object
	.size		.nv.reservedSmem.offset0,0x4
	.type		.nv.reservedSmem.cap,@object
	.size		.nv.reservedSmem.cap,0x4
